// auto-generated by cutlass_sweep.gemm — config: {"arch": "sm_90", "cluster_m": 1, "cluster_n": 1, "dtype": "bf16", "dtype_b": "bf16", "layout": "nt", "stages": 7, "tile_k": 64, "tile_m": 64, "tile_n": 64}
#include "cutlass/cutlass.h"
#include "cutlass/gemm/collective/collective_builder.hpp"
#include "cutlass/gemm/device/gemm_universal_adapter.h"
#include "cutlass/gemm/kernel/gemm_universal.hpp"
#include "cutlass/epilogue/collective/collective_builder.hpp"

using ElemA = cutlass::bfloat16_t;
using ElemB = cutlass::bfloat16_t;
using ElemCD = cutlass::bfloat16_t;
using Acc  = float;
using TileShape    = cute::Shape<cute::_64, cute::_64, cute::_64>;
using ClusterShape = cute::Shape<cute::_1, cute::_1, cute::_1>;

using CollectiveEpilogue = typename cutlass::epilogue::collective::CollectiveBuilder<
    cutlass::arch::Sm90, cutlass::arch::OpClassTensorOp,
    TileShape, ClusterShape,
    cutlass::epilogue::collective::EpilogueTileAuto,
    Acc, Acc,
    ElemCD, cutlass::layout::RowMajor, 128 / cutlass::sizeof_bits<ElemCD>::value,
    ElemCD, cutlass::layout::RowMajor, 128 / cutlass::sizeof_bits<ElemCD>::value,
    cutlass::epilogue::collective::EpilogueScheduleAuto
  >::CollectiveOp;

using CollectiveMainloop = typename cutlass::gemm::collective::CollectiveBuilder<
    cutlass::arch::Sm90, cutlass::arch::OpClassTensorOp,
    ElemA, cutlass::layout::RowMajor, 128 / cutlass::sizeof_bits<ElemA>::value,
    ElemB, cutlass::layout::ColumnMajor, 128 / cutlass::sizeof_bits<ElemB>::value,
    Acc,
    TileShape, ClusterShape,
    cutlass::gemm::collective::StageCount<7>,
    cutlass::gemm::collective::KernelScheduleAuto
  >::CollectiveOp;

using GemmKernel = cutlass::gemm::kernel::GemmUniversal<
    cute::Shape<int,int,int,int>,
    CollectiveMainloop,
    CollectiveEpilogue
>;
using Gemm = cutlass::gemm::device::GemmUniversalAdapter<GemmKernel>;

// Force the device kernel symbol into the cubin without needing a host main.
auto* _anchor = &cutlass::device_kernel<GemmKernel>;


// ===== COMPILED SASS (sm_90a) =====

	.target	sm_90a

	.elftype	@"ET_EXEC"


//--------------------- .note.nv.tkinfo           --------------------------
	.section	.note.nv.tkinfo,"",@"SHT_NOTE"
	.sectionflags	@"SHF_NOTE_NV_TKINFO"
	.tkinfo
        /*0018*/ 	.word	0x00000002
        /*0030*/ 	.string	""
        /*0030*/ 	.string	"ptxas"
        /*0030*/ 	.string	"Cuda compilation tools, release 13.0, V13.0.88"
        /*0030*/ 	.string	"Build cuda_13.0.r13.0/compiler.36424714_0"
        /*0030*/ 	.string	"-arch sm_90a -m 64 "



//--------------------- .note.nv.cuinfo           --------------------------
	.section	.note.nv.cuinfo,"",@"SHT_NOTE"
	.sectionflags	@"SHF_NOTE_NV_CUINFO"
        /*0018*/ 	.short	0x0002
        /*001a*/ 	.short	0x005a
        /*001c*/ 	.short	0x0082
	.zero		2


//--------------------- .nv.info                  --------------------------
	.section	.nv.info,"",@"SHT_CUDA_INFO"
	.align	4


	//----- nvinfo : EIATTR_REGCOUNT
	.align		4
        /*0000*/ 	.byte	0x04, 0x2f
        /*0002*/ 	.short	(.L_15 - .L_14)
	.align		4
.L_14:
        /*0004*/ 	.word	index@(_ZN7cutlass13device_kernelINS_4gemm6kernel13GemmUniversalIN4cute5tupleIJiiiiEEENS1_10collective13CollectiveMmaINS1_34MainloopSm90TmaGmmaWarpSpecializedILi7ENS5_IJNS4_1CILi1EEESB_SB_EEENS1_32KernelTmaWarpSpecializedPingpongEEENS5_IJNSA_ILi64EEESF_SF_EEENS_10bfloat16_tENS5_IJlSB_lEEESH_SI_NS4_8TiledMMAINS4_8MMA_AtomIJNS4_4SM904GMMA27MMA_64x64x16_F32BF16BF16_SSILNSM_5MajorE0ELSO_0ELNSM_7ScaleInE1ELSP_1EEEEEENS4_6LayoutISC_NS5_IJNSA_ILi0EEEST_ST_EEEEENS5_IJNS4_10UnderscoreESW_SW_EEEEENS4_13SM90_TMA_LOADENS4_14ComposedLayoutINS4_7SwizzleILi3ELi4ELi3EEENS4_18smem_ptr_flag_bitsILi16EEENSS_INS5_IJNSA_ILi8EEESF_EEENS5_IJSF_SB_EEEEEEEvNS4_8identityESZ_S19_vS1A_EENS_8epilogue10collective6detail29Sm90TmaWarpSpecializedAdapterINS1D_15DefaultEpilogueISH_SI_SI_NS1C_6thread17LinearCombinationISH_Li1EffLNS1H_9ScaleType4KindE0ELNS_15FloatRoundStyleE2ESH_EENS1_15EpilogueDefaultEEEEEvvEEEEvNT_6ParamsE)
        /*0008*/ 	.word	0x000000a8


	//----- nvinfo : EIATTR_FRAME_SIZE
	.align		4
.L_15:
        /*000c*/ 	.byte	0x04, 0x11
        /*000e*/ 	.short	(.L_17 - .L_16)
	.align		4
.L_16:
        /*0010*/ 	.word	index@(_ZN7cutlass13device_kernelINS_4gemm6kernel13GemmUniversalIN4cute5tupleIJiiiiEEENS1_10collective13CollectiveMmaINS1_34MainloopSm90TmaGmmaWarpSpecializedILi7ENS5_IJNS4_1CILi1EEESB_SB_EEENS1_32KernelTmaWarpSpecializedPingpongEEENS5_IJNSA_ILi64EEESF_SF_EEENS_10bfloat16_tENS5_IJlSB_lEEESH_SI_NS4_8TiledMMAINS4_8MMA_AtomIJNS4_4SM904GMMA27MMA_64x64x16_F32BF16BF16_SSILNSM_5MajorE0ELSO_0ELNSM_7ScaleInE1ELSP_1EEEEEENS4_6LayoutISC_NS5_IJNSA_ILi0EEEST_ST_EEEEENS5_IJNS4_10UnderscoreESW_SW_EEEEENS4_13SM90_TMA_LOADENS4_14ComposedLayoutINS4_7SwizzleILi3ELi4ELi3EEENS4_18smem_ptr_flag_bitsILi16EEENSS_INS5_IJNSA_ILi8EEESF_EEENS5_IJSF_SB_EEEEEEEvNS4_8identityESZ_S19_vS1A_EENS_8epilogue10collective6detail29Sm90TmaWarpSpecializedAdapterINS1D_15DefaultEpilogueISH_SI_SI_NS1C_6thread17LinearCombinationISH_Li1EffLNS1H_9ScaleType4KindE0ELNS_15FloatRoundStyleE2ESH_EENS1_15EpilogueDefaultEEEEEvvEEEEvNT_6ParamsE)
        /*0014*/ 	.word	0x00000008


	//----- nvinfo : EIATTR_MIN_STACK_SIZE
	.align		4
.L_17:
        /*0018*/ 	.byte	0x04, 0x12
        /*001a*/ 	.short	(.L_19 - .L_18)
	.align		4
.L_18:
        /*001c*/ 	.word	index@(_ZN7cutlass13device_kernelINS_4gemm6kernel13GemmUniversalIN4cute5tupleIJiiiiEEENS1_10collective13CollectiveMmaINS1_34MainloopSm90TmaGmmaWarpSpecializedILi7ENS5_IJNS4_1CILi1EEESB_SB_EEENS1_32KernelTmaWarpSpecializedPingpongEEENS5_IJNSA_ILi64EEESF_SF_EEENS_10bfloat16_tENS5_IJlSB_lEEESH_SI_NS4_8TiledMMAINS4_8MMA_AtomIJNS4_4SM904GMMA27MMA_64x64x16_F32BF16BF16_SSILNSM_5MajorE0ELSO_0ELNSM_7ScaleInE1ELSP_1EEEEEENS4_6LayoutISC_NS5_IJNSA_ILi0EEEST_ST_EEEEENS5_IJNS4_10UnderscoreESW_SW_EEEEENS4_13SM90_TMA_LOADENS4_14ComposedLayoutINS4_7SwizzleILi3ELi4ELi3EEENS4_18smem_ptr_flag_bitsILi16EEENSS_INS5_IJNSA_ILi8EEESF_EEENS5_IJSF_SB_EEEEEEEvNS4_8identityESZ_S19_vS1A_EENS_8epilogue10collective6detail29Sm90TmaWarpSpecializedAdapterINS1D_15DefaultEpilogueISH_SI_SI_NS1C_6thread17LinearCombinationISH_Li1EffLNS1H_9ScaleType4KindE0ELNS_15FloatRoundStyleE2ESH_EENS1_15EpilogueDefaultEEEEEvvEEEEvNT_6ParamsE)
        /*0020*/ 	.word	0x00000008
.L_19:


//--------------------- .nv.compat                --------------------------
	.section	.nv.compat,"",@"SHT_CUDA_COMPAT_INFO"
	.align	4
        /*0000*/ 	.byte	0x02, 0x09, 0x01, 0x00, 0x02, 0x02, 0x04, 0x00, 0x02, 0x05, 0x05, 0x00, 0x03, 0x07, 0x01, 0x01
        /*0010*/ 	.byte	0x02, 0x03, 0x01, 0x00, 0x02, 0x06, 0x01, 0x00, 0x04, 0x0b, 0x08, 0x00, 0x00, 0x00, 0x00, 0x00
        /*0020*/ 	.byte	0x00, 0x00, 0x00, 0x00


//--------------------- .nv.info._ZN7cutlass13device_kernelINS_4gemm6kernel13GemmUniversalIN4cute5tupleIJiiiiEEENS1_10collective13CollectiveMmaINS1_34MainloopSm90TmaGmmaWarpSpecializedILi7ENS5_IJNS4_1CILi1EEESB_SB_EEENS1_32KernelTmaWarpSpecializedPingpongEEENS5_IJNSA_ILi64EEESF_SF_EEENS_10bfloat16_tENS5_IJlSB_lEEESH_SI_NS4_8TiledMMAINS4_8MMA_AtomIJNS4_4SM904GMMA27MMA_64x64x16_F32BF16BF16_SSILNSM_5MajorE0ELSO_0ELNSM_7ScaleInE1ELSP_1EEEEEENS4_6LayoutISC_NS5_IJNSA_ILi0EEEST_ST_EEEEENS5_IJNS4_10UnderscoreESW_SW_EEEEENS4_13SM90_TMA_LOADENS4_14ComposedLayoutINS4_7SwizzleILi3ELi4ELi3EEENS4_18smem_ptr_flag_bitsILi16EEENSS_INS5_IJNSA_ILi8EEESF_EEENS5_IJSF_SB_EEEEEEEvNS4_8identityESZ_S19_vS1A_EENS_8epilogue10collective6detail29Sm90TmaWarpSpecializedAdapterINS1D_15DefaultEpilogueISH_SI_SI_NS1C_6thread17LinearCombinationISH_Li1EffLNS1H_9ScaleType4KindE0ELNS_15FloatRoundStyleE2ESH_EENS1_15EpilogueDefaultEEEEEvvEEEEvNT_6ParamsE --------------------------
	.section	.nv.info._ZN7cutlass13device_kernelINS_4gemm6kernel13GemmUniversalIN4cute5tupleIJiiiiEEENS1_10collective13CollectiveMmaINS1_34MainloopSm90TmaGmmaWarpSpecializedILi7ENS5_IJNS4_1CILi1EEESB_SB_EEENS1_32KernelTmaWarpSpecializedPingpongEEENS5_IJNSA_ILi64EEESF_SF_EEENS_10bfloat16_tENS5_IJlSB_lEEESH_SI_NS4_8TiledMMAINS4_8MMA_AtomIJNS4_4SM904GMMA27MMA_64x64x16_F32BF16BF16_SSILNSM_5MajorE0ELSO_0ELNSM_7ScaleInE1ELSP_1EEEEEENS4_6LayoutISC_NS5_IJNSA_ILi0EEEST_ST_EEEEENS5_IJNS4_10UnderscoreESW_SW_EEEEENS4_13SM90_TMA_LOADENS4_14ComposedLayoutINS4_7SwizzleILi3ELi4ELi3EEENS4_18smem_ptr_flag_bitsILi16EEENSS_INS5_IJNSA_ILi8EEESF_EEENS5_IJSF_SB_EEEEEEEvNS4_8identityESZ_S19_vS1A_EENS_8epilogue10collective6detail29Sm90TmaWarpSpecializedAdapterINS1D_15DefaultEpilogueISH_SI_SI_NS1C_6thread17LinearCombinationISH_Li1EffLNS1H_9ScaleType4KindE0ELNS_15FloatRoundStyleE2ESH_EENS1_15EpilogueDefaultEEEEEvvEEEEvNT_6ParamsE,"",@"SHT_CUDA_INFO"
	.sectionflags	@""
	.align	4


	//----- nvinfo : EIATTR_CUDA_API_VERSION
	.align		4
        /*0000*/ 	.byte	0x04, 0x37
        /*0002*/ 	.short	(.L_21 - .L_20)
.L_20:
        /*0004*/ 	.word	0x00000082


	//----- nvinfo : EIATTR_KPARAM_INFO
	.align		4
.L_21:
        /*0008*/ 	.byte	0x04, 0x17
        /*000a*/ 	.short	(.L_23 - .L_22)
.L_22:
        /*000c*/ 	.word	0x00000000
        /*0010*/ 	.short	0x0000
        /*0012*/ 	.short	0x0070
        /*0014*/ 	.byte	0x00, 0xf0, 0x01, 0x10


	//----- nvinfo : EIATTR_SPARSE_MMA_MASK
	.align		4
.L_23:
        /*0018*/ 	.byte	0x03, 0x50
        /*001a*/ 	.short	0x0000


	//----- nvinfo : EIATTR_MAXREG_COUNT
	.align		4
        /*001c*/ 	.byte	0x03, 0x1b
        /*001e*/ 	.short	0x00a8


	//----- nvinfo : EIATTR_NUM_BARRIERS
	.align		4
        /*0020*/ 	.byte	0x02, 0x4c
        /*0022*/ 	.byte	0x01
	.zero		1


	//----- nvinfo : EIATTR_EXTERNS
	.align		4
        /*0024*/ 	.byte	0x04, 0x0f
        /*0026*/ 	.short	(.L_25 - .L_24)


	//   ....[0]....
	.align		4
.L_24:
        /*0028*/ 	.word	index@(__assertfail)


	//----- nvinfo : EIATTR_ANNOTATIONS
	.align		4
.L_25:
        /*002c*/ 	.byte	0x04, 0x55
        /*002e*/ 	.short	(.L_27 - .L_26)


	//   ....[0]....
.L_26:
        /*0030*/ 	.word	0x00000001
        /*0034*/ 	.byte	0x30, 0x0b, 0x00, 0x00, 0x01, 0x00, 0x00, 0x00, 0xb0, 0x43, 0x00, 0x00, 0x01, 0x00, 0x00, 0x00
        /*0044*/ 	.byte	0xa0, 0x4f, 0x00, 0x00


	//----- nvinfo : EIATTR_MERCURY_ISA_VERSION
	.align		4
.L_27:
        /*0048*/ 	.byte	0x03, 0x5f
        /*004a*/ 	.short	0x0101


	//----- nvinfo : EIATTR_INT_WARP_WIDE_INSTR_OFFSETS
	.align		4
        /*004c*/ 	.byte	0x04, 0x31
        /*004e*/ 	.short	(.L_29 - .L_28)


	//   ....[0]....
.L_28:
        /*0050*/ 	.word	0x00000440


	//   ....[1]....
        /*0054*/ 	.word	0x00000460


	//   ....[2]....
        /*0058*/ 	.word	0x000004e0


	//   ....[3]....
        /*005c*/ 	.word	0x000004f0


	//   ....[4]....
        /*0060*/ 	.word	0x00000500


	//   ....[5]....
        /*0064*/ 	.word	0x00000520


	//   ....[6]....
        /*0068*/ 	.word	0x000005b0


	//   ....[7]....
        /*006c*/ 	.word	0x000005d0


	//----- nvinfo : EIATTR_COOP_GROUP_MASK_REGIDS
	.align		4
.L_29:
        /*0070*/ 	.byte	0x04, 0x29
        /*0072*/ 	.short	(.L_31 - .L_30)


	//   ....[0]....
.L_30:
        /*0074*/ 	.word	0xffffffff


	//   ....[1]....
        /*0078*/ 	.word	0xffffffff


	//   ....[2]....
        /*007c*/ 	.word	0xffffffff


	//   ....[3]....
        /*0080*/ 	.word	0xffffffff


	//   ....[4]....
        /*0084*/ 	.word	0xffffffff


	//   ....[5]....
        /*0088*/ 	.word	0xffffffff


	//----- nvinfo : EIATTR_COOP_GROUP_INSTR_OFFSETS
	.align		4
.L_31:
        /*008c*/ 	.byte	0x04, 0x28
        /*008e*/ 	.short	(.L_33 - .L_32)


	//   ....[0]....
.L_32:
        /*0090*/ 	.word	0x00000070


	//   ....[1]....
        /*0094*/ 	.word	0x00000080


	//   ....[2]....
        /*0098*/ 	.word	0x00000140


	//   ....[3]....
        /*009c*/ 	.word	0x00000330


	//   ....[4]....
        /*00a0*/ 	.word	0x00000370


	//   ....[5]....
        /*00a4*/ 	.word	0x000003c0


	//----- nvinfo : EIATTR_REG_RECONFIG
	.align		4
.L_33:
        /*00a8*/ 	.byte	0x01, 0x54
	.zero		2


	//----- nvinfo : EIATTR_SYSCALL_OFFSETS
	.align		4
        /*00ac*/ 	.byte	0x04, 0x46
        /*00ae*/ 	.short	(.L_35 - .L_34)


	//   ....[0]....
.L_34:
        /*00b0*/ 	.word	0x00001680


	//----- nvinfo : EIATTR_MBARRIER_INSTR_OFFSETS
	.align		4
.L_35:
        /*00b4*/ 	.byte	0x04, 0x39
        /*00b6*/ 	.short	(.L_37 - .L_36)


	//   ....[0]....
.L_36:
        /*00b8*/ 	.word	0x00000240
        /*00bc*/ 	.word	0x000000ff
        /*00c0*/ 	.word	0x00000000
        /*00c4*/ 	.short	0x0100
        /*00c6*/ 	.byte	0x08
	.zero		1


	//   ....[1]....
        /*00c8*/ 	.word	0x00000250
        /*00cc*/ 	.word	0x000000ff
        /*00d0*/ 	.word	0x00000038
        /*00d4*/ 	.short	0x0100
        /*00d6*/ 	.byte	0x08
	.zero		1


	//   ....[2]....
        /*00d8*/ 	.word	0x00000260
        /*00dc*/ 	.word	0x000000ff
        /*00e0*/ 	.word	0x00000008
        /*00e4*/ 	.short	0x0100
        /*00e6*/ 	.byte	0x08
	.zero		1


	//   ....[3]....
        /*00e8*/ 	.word	0x00000270
        /*00ec*/ 	.word	0x000000ff
        /*00f0*/ 	.word	0x00000040
        /*00f4*/ 	.short	0x0100
        /*00f6*/ 	.byte	0x08
	.zero		1


	//   ....[4]....
        /*00f8*/ 	.word	0x00000280
        /*00fc*/ 	.word	0x000000ff
        /*0100*/ 	.word	0x00000010
        /*0104*/ 	.short	0x0100
        /*0106*/ 	.byte	0x08
	.zero		1


	//   ....[5]....
        /*0108*/ 	.word	0x00000290
        /*010c*/ 	.word	0x000000ff
        /*0110*/ 	.word	0x00000048
        /*0114*/ 	.short	0x0100
        /*0116*/ 	.byte	0x08
	.zero		1


	//   ....[6]....
        /*0118*/ 	.word	0x000002a0
        /*011c*/ 	.word	0x000000ff
        /*0120*/ 	.word	0x00000018
        /*0124*/ 	.short	0x0100
        /*0126*/ 	.byte	0x08
	.zero		1


	//   ....[7]....
        /*0128*/ 	.word	0x000002b0
        /*012c*/ 	.word	0x000000ff
        /*0130*/ 	.word	0x00000050
        /*0134*/ 	.short	0x0100
        /*0136*/ 	.byte	0x08
	.zero		1


	//   ....[8]....
        /*0138*/ 	.word	0x000002c0
        /*013c*/ 	.word	0x000000ff
        /*0140*/ 	.word	0x00000020
        /*0144*/ 	.short	0x0100
        /*0146*/ 	.byte	0x08
	.zero		1


	//   ....[9]....
        /*0148*/ 	.word	0x000002d0
        /*014c*/ 	.word	0x000000ff
        /*0150*/ 	.word	0x00000058
        /*0154*/ 	.short	0x0100
        /*0156*/ 	.byte	0x08
	.zero		1


	//   ....[10]....
        /*0158*/ 	.word	0x000002e0
        /*015c*/ 	.word	0x000000ff
        /*0160*/ 	.word	0x00000028
        /*0164*/ 	.short	0x0100
        /*0166*/ 	.byte	0x08
	.zero		1


	//   ....[11]....
        /*0168*/ 	.word	0x000002f0
        /*016c*/ 	.word	0x000000ff
        /*0170*/ 	.word	0x00000060
        /*0174*/ 	.short	0x0100
        /*0176*/ 	.byte	0x08
	.zero		1


	//   ....[12]....
        /*0178*/ 	.word	0x00000300
        /*017c*/ 	.word	0x000000ff
        /*0180*/ 	.word	0x00000030
        /*0184*/ 	.short	0x0100
        /*0186*/ 	.byte	0x08
	.zero		1


	//   ....[13]....
        /*0188*/ 	.word	0x00000310
        /*018c*/ 	.word	0x000000ff
        /*0190*/ 	.word	0x00000068
        /*0194*/ 	.short	0x0100
        /*0196*/ 	.byte	0x08
	.zero		1


	//   ....[14]....
        /*0198*/ 	.word	0x00000610
        /*019c*/ 	.word	0x000000ff
        /*01a0*/ 	.word	0x000000a0
        /*01a4*/ 	.short	0x0100
        /*01a6*/ 	.byte	0x08
	.zero		1


	//   ....[15]....
        /*01a8*/ 	.word	0x00000680
        /*01ac*/ 	.word	0x000000ff
        /*01b0*/ 	.word	0x000000a8
        /*01b4*/ 	.short	0x0100
        /*01b6*/ 	.byte	0x08
	.zero		1


	//   ....[16]....
        /*01b8*/ 	.word	0x000006a0
        /*01bc*/ 	.word	0x000000ff
        /*01c0*/ 	.word	0x00000080
        /*01c4*/ 	.short	0x0100
        /*01c6*/ 	.byte	0x09
	.zero		1


	//   ....[17]....
        /*01c8*/ 	.word	0x000006b0
        /*01cc*/ 	.word	0x000000ff
        /*01d0*/ 	.word	0x00000088
        /*01d4*/ 	.short	0x0100
        /*01d6*/ 	.byte	0x09
	.zero		1


	//   ....[18]....
        /*01d8*/ 	.word	0x000006c0
        /*01dc*/ 	.word	0x000000ff
        /*01e0*/ 	.word	0x00000090
        /*01e4*/ 	.short	0x0100
        /*01e6*/ 	.byte	0x09
	.zero		1


	//   ....[19]....
        /*01e8*/ 	.word	0x000006d0
        /*01ec*/ 	.word	0x000000ff
        /*01f0*/ 	.word	0x00000098
        /*01f4*/ 	.short	0x0100
        /*01f6*/ 	.byte	0x09
	.zero		1


	//   ....[20]....
        /*01f8*/ 	.word	0x00001560
        /*01fc*/ 	.word	0x0000003d
        /*0200*/ 	.word	0x00000000
        /*0204*/ 	.short	0x010a
        /*0206*/ 	.byte	0x2a
	.zero		1


	//   ....[21]....
        /*0208*/ 	.word	0x00001700
        /*020c*/ 	.word	0x00000003
        /*0210*/ 	.word	0x00000000
        /*0214*/ 	.short	0x010a
        /*0216*/ 	.byte	0x3f
	.zero		1


	//   ....[22]....
        /*0218*/ 	.word	0x00001740
        /*021c*/ 	.word	0x00000003
        /*0220*/ 	.word	0x00000000
        /*0224*/ 	.short	0x010a
        /*0226*/ 	.byte	0x3f
	.zero		1


	//   ....[23]....
        /*0228*/ 	.word	0x00001a40
        /*022c*/ 	.word	0x000000ff
        /*0230*/ 	.word	0x00000000
        /*0234*/ 	.short	0x010a
        /*0236*/ 	.byte	0x04
	.zero		1


	//   ....[24]....
        /*0238*/ 	.word	0x00001a80
        /*023c*/ 	.word	0x000000ff
        /*0240*/ 	.word	0x00000000
        /*0244*/ 	.short	0x010a
        /*0246*/ 	.byte	0x04
	.zero		1


	//   ....[25]....
        /*0248*/ 	.word	0x00001ce0
        /*024c*/ 	.word	0x000000ff
        /*0250*/ 	.word	0x00000000
        /*0254*/ 	.short	0x0101
        /*0256*/ 	.byte	0x04
	.zero		1


	//   ....[26]....
        /*0258*/ 	.word	0x00001dd0
        /*025c*/ 	.word	0x0000003e
        /*0260*/ 	.word	0x00000000
        /*0264*/ 	.short	0x0101
        /*0266*/ 	.byte	0x2f
	.zero		1


	//   ....[27]....
        /*0268*/ 	.word	0x00001ec0
        /*026c*/ 	.word	0x000000ff
        /*0270*/ 	.word	0x00000000
        /*0274*/ 	.short	0x0101
        /*0276*/ 	.byte	0x04
	.zero		1


	//   ....[28]....
        /*0278*/ 	.word	0x00001f70
        /*027c*/ 	.word	0x0000003d
        /*0280*/ 	.word	0x00000010
        /*0284*/ 	.short	0x010a
        /*0286*/ 	.byte	0x2a
	.zero		1


	//   ....[29]....
        /*0288*/ 	.word	0x000043d0
        /*028c*/ 	.word	0x00000040
        /*0290*/ 	.word	0x00000000
        /*0294*/ 	.short	0x0101
        /*0296*/ 	.byte	0x2f
	.zero		1


	//   ....[30]....
        /*0298*/ 	.word	0x00004d30
        /*029c*/ 	.word	0x0000000a
        /*02a0*/ 	.word	0x00000038
        /*02a4*/ 	.short	0x010a
        /*02a6*/ 	.byte	0x3f
	.zero		1


	//   ....[31]....
        /*02a8*/ 	.word	0x00005100
        /*02ac*/ 	.word	0x00000008
        /*02b0*/ 	.word	0x000000a8
        /*02b4*/ 	.short	0x0101
        /*02b6*/ 	.byte	0x3f
	.zero		1


	//   ....[32]....
        /*02b8*/ 	.word	0x00005850
        /*02bc*/ 	.word	0x00000009
        /*02c0*/ 	.word	0x00000000
        /*02c4*/ 	.short	0x010a
        /*02c6*/ 	.byte	0x3f
	.zero		1


	//   ....[33]....
        /*02c8*/ 	.word	0x000058d0
        /*02cc*/ 	.word	0x00000008
        /*02d0*/ 	.word	0x00000000
        /*02d4*/ 	.short	0x010a
        /*02d6*/ 	.byte	0x3f
	.zero		1


	//   ....[34]....
        /*02d8*/ 	.word	0x00005960
        /*02dc*/ 	.word	0x00000009
        /*02e0*/ 	.word	0x00000000
        /*02e4*/ 	.short	0x010a
        /*02e6*/ 	.byte	0x3f
	.zero		1


	//   ....[35]....
        /*02e8*/ 	.word	0x000059f0
        /*02ec*/ 	.word	0x00000008
        /*02f0*/ 	.word	0x00000000
        /*02f4*/ 	.short	0x010a
        /*02f6*/ 	.byte	0x3f
	.zero		1


	//   ....[36]....
        /*02f8*/ 	.word	0x00005a80
        /*02fc*/ 	.word	0x00000009
        /*0300*/ 	.word	0x00000000
        /*0304*/ 	.short	0x010a
        /*0306*/ 	.byte	0x3f
	.zero		1


	//   ....[37]....
        /*0308*/ 	.word	0x00005b10
        /*030c*/ 	.word	0x00000006
        /*0310*/ 	.word	0x00000000
        /*0314*/ 	.short	0x010a
        /*0316*/ 	.byte	0x3f
	.zero		1


	//   ....[38]....
        /*0318*/ 	.word	0x00005ba0
        /*031c*/ 	.word	0x00000003
        /*0320*/ 	.word	0x00000000
        /*0324*/ 	.short	0x010a
        /*0326*/ 	.byte	0x3f
	.zero		1


	//   ....[39]....
        /*0328*/ 	.word	0x00005c00
        /*032c*/ 	.word	0x0000003f
        /*0330*/ 	.word	0x00000000
        /*0334*/ 	.short	0x010a
        /*0336*/ 	.byte	0x3f
	.zero		1


	//   ....[40]....
        /*0338*/ 	.word	0x00005c50
        /*033c*/ 	.word	0x00000003
        /*0340*/ 	.word	0x00000000
        /*0344*/ 	.short	0x010a
        /*0346*/ 	.byte	0x3f
	.zero		1


	//   ....[41]....
        /*0348*/ 	.word	0x00005cb0
        /*034c*/ 	.word	0x00000004
        /*0350*/ 	.word	0x00000000
        /*0354*/ 	.short	0x010a
        /*0356*/ 	.byte	0x3f
	.zero		1


	//   ....[42]....
        /*0358*/ 	.word	0x00005d00
        /*035c*/ 	.word	0x0000003f
        /*0360*/ 	.word	0x00000010
        /*0364*/ 	.short	0x010a
        /*0366*/ 	.byte	0x3f
	.zero		1


	//   ....[43]....
        /*0368*/ 	.word	0x00005dd0
        /*036c*/ 	.word	0x0000000a
        /*0370*/ 	.word	0x00000038
        /*0374*/ 	.short	0x010a
        /*0376*/ 	.byte	0x3f
	.zero		1


	//   ....[44]....
        /*0378*/ 	.word	0x00005ea0
        /*037c*/ 	.word	0x00000009
        /*0380*/ 	.word	0x00000000
        /*0384*/ 	.short	0x010a
        /*0386*/ 	.byte	0x3f
	.zero		1


	//   ....[45]....
        /*0388*/ 	.word	0x00005ef0
        /*038c*/ 	.word	0x00000008
        /*0390*/ 	.word	0x00000000
        /*0394*/ 	.short	0x010a
        /*0396*/ 	.byte	0x3f
	.zero		1


	//   ....[46]....
        /*0398*/ 	.word	0x00005f40
        /*039c*/ 	.word	0x00000009
        /*03a0*/ 	.word	0x00000000
        /*03a4*/ 	.short	0x010a
        /*03a6*/ 	.byte	0x3f
	.zero		1


	//   ....[47]....
        /*03a8*/ 	.word	0x00005f90
        /*03ac*/ 	.word	0x00000008
        /*03b0*/ 	.word	0x00000000
        /*03b4*/ 	.short	0x010a
        /*03b6*/ 	.byte	0x3f
	.zero		1


	//   ....[48]....
        /*03b8*/ 	.word	0x00005fe0
        /*03bc*/ 	.word	0x00000009
        /*03c0*/ 	.word	0x00000000
        /*03c4*/ 	.short	0x010a
        /*03c6*/ 	.byte	0x3f
	.zero		1


	//   ....[49]....
        /*03c8*/ 	.word	0x00006030
        /*03cc*/ 	.word	0x00000006
        /*03d0*/ 	.word	0x00000000
        /*03d4*/ 	.short	0x010a
        /*03d6*/ 	.byte	0x3f
	.zero		1


	//----- nvinfo : EIATTR_NUM_MBARRIERS
	.align		4
.L_37:
        /*03d8*/ 	.byte	0x03, 0x38
        /*03da*/ 	.short	0x0014


	//----- nvinfo : EIATTR_EXIT_INSTR_OFFSETS
	.align		4
        /*03dc*/ 	.byte	0x04, 0x1c
        /*03de*/ 	.short	(.L_39 - .L_38)


	//   ....[0]....
.L_38:
        /*03e0*/ 	.word	0x00001200


	//   ....[1]....
        /*03e4*/ 	.word	0x00001260


	//   ....[2]....
        /*03e8*/ 	.word	0x00004a60


	//   ....[3]....
        /*03ec*/ 	.word	0x00004a90


	//   ....[4]....
        /*03f0*/ 	.word	0x00005bf0


	//----- nvinfo : EIATTR_MAX_THREADS
	.align		4
.L_39:
        /*03f4*/ 	.byte	0x04, 0x05
        /*03f6*/ 	.short	(.L_41 - .L_40)
.L_40:
        /*03f8*/ 	.word	0x00000180
        /*03fc*/ 	.word	0x00000001
        /*0400*/ 	.word	0x00000001


	//----- nvinfo : EIATTR_CRS_STACK_SIZE
	.align		4
.L_41:
        /*0404*/ 	.byte	0x04, 0x1e
        /*0406*/ 	.short	(.L_43 - .L_42)
.L_42:
        /*0408*/ 	.word	0x00000000


	//----- nvinfo : EIATTR_CBANK_PARAM_SIZE
	.align		4
.L_43:
        /*040c*/ 	.byte	0x03, 0x19
        /*040e*/ 	.short	0x0470


	//----- nvinfo : EIATTR_PARAM_CBANK
	.align		4
        /*0410*/ 	.byte	0x04, 0x0a
        /*0412*/ 	.short	(.L_45 - .L_44)
	.align		4
.L_44:
        /*0414*/ 	.word	index@(.nv.constant0._ZN7cutlass13device_kernelINS_4gemm6kernel13GemmUniversalIN4cute5tupleIJiiiiEEENS1_10collective13CollectiveMmaINS1_34MainloopSm90TmaGmmaWarpSpecializedILi7ENS5_IJNS4_1CILi1EEESB_SB_EEENS1_32KernelTmaWarpSpecializedPingpongEEENS5_IJNSA_ILi64EEESF_SF_EEENS_10bfloat16_tENS5_IJlSB_lEEESH_SI_NS4_8TiledMMAINS4_8MMA_AtomIJNS4_4SM904GMMA27MMA_64x64x16_F32BF16BF16_SSILNSM_5MajorE0ELSO_0ELNSM_7ScaleInE1ELSP_1EEEEEENS4_6LayoutISC_NS5_IJNSA_ILi0EEEST_ST_EEEEENS5_IJNS4_10UnderscoreESW_SW_EEEEENS4_13SM90_TMA_LOADENS4_14ComposedLayoutINS4_7SwizzleILi3ELi4ELi3EEENS4_18smem_ptr_flag_bitsILi16EEENSS_INS5_IJNSA_ILi8EEESF_EEENS5_IJSF_SB_EEEEEEEvNS4_8identityESZ_S19_vS1A_EENS_8epilogue10collective6detail29Sm90TmaWarpSpecializedAdapterINS1D_15DefaultEpilogueISH_SI_SI_NS1C_6thread17LinearCombinationISH_Li1EffLNS1H_9ScaleType4KindE0ELNS_15FloatRoundStyleE2ESH_EENS1_15EpilogueDefaultEEEEEvvEEEEvNT_6ParamsE)
        /*0418*/ 	.short	0x0210
        /*041a*/ 	.short	0x0470


	//----- nvinfo : EIATTR_SW_WAR
	.align		4
.L_45:
        /*041c*/ 	.byte	0x04, 0x36
        /*041e*/ 	.short	(.L_47 - .L_46)
.L_46:
        /*0420*/ 	.word	0x00000008
.L_47:


//--------------------- .nv.callgraph             --------------------------
	.section	.nv.callgraph,"",@"SHT_CUDA_CALLGRAPH"
	.align	4
	.sectionentsize	8
	.align		4
        /*0000*/ 	.word	0x00000000
	.align		4
        /*0004*/ 	.word	0xffffffff
	.align		4
        /*0008*/ 	.word	index@(_ZN7cutlass13device_kernelINS_4gemm6kernel13GemmUniversalIN4cute5tupleIJiiiiEEENS1_10collective13CollectiveMmaINS1_34MainloopSm90TmaGmmaWarpSpecializedILi7ENS5_IJNS4_1CILi1EEESB_SB_EEENS1_32KernelTmaWarpSpecializedPingpongEEENS5_IJNSA_ILi64EEESF_SF_EEENS_10bfloat16_tENS5_IJlSB_lEEESH_SI_NS4_8TiledMMAINS4_8MMA_AtomIJNS4_4SM904GMMA27MMA_64x64x16_F32BF16BF16_SSILNSM_5MajorE0ELSO_0ELNSM_7ScaleInE1ELSP_1EEEEEENS4_6LayoutISC_NS5_IJNSA_ILi0EEEST_ST_EEEEENS5_IJNS4_10UnderscoreESW_SW_EEEEENS4_13SM90_TMA_LOADENS4_14ComposedLayoutINS4_7SwizzleILi3ELi4ELi3EEENS4_18smem_ptr_flag_bitsILi16EEENSS_INS5_IJNSA_ILi8EEESF_EEENS5_IJSF_SB_EEEEEEEvNS4_8identityESZ_S19_vS1A_EENS_8epilogue10collective6detail29Sm90TmaWarpSpecializedAdapterINS1D_15DefaultEpilogueISH_SI_SI_NS1C_6thread17LinearCombinationISH_Li1EffLNS1H_9ScaleType4KindE0ELNS_15FloatRoundStyleE2ESH_EENS1_15EpilogueDefaultEEEEEvvEEEEvNT_6ParamsE)
	.align		4
        /*000c*/ 	.word	index@(__assertfail)
	.align		4
        /*0010*/ 	.word	0x00000000
	.align		4
        /*0014*/ 	.word	0xfffffffe
	.align		4
        /*0018*/ 	.word	0x00000000
	.align		4
        /*001c*/ 	.word	0xfffffffd
	.align		4
        /*0020*/ 	.word	0x00000000
	.align		4
        /*0024*/ 	.word	0xfffffffc


//--------------------- .nv.constant4             --------------------------
	.section	.nv.constant4,"a",@progbits
	.align	8
	.align		8
.nv.constant4:
        /*0000*/ 	.dword	__assertfail
	.align		8
        /*0008*/ 	.dword	__unnamed_1
	.align		8
        /*0010*/ 	.dword	_ZN40_INTERNAL_5a8060c9_4_k_cu_f7823f50_234904cuda3std3__45__cpo5beginE
	.align		8
        /*0018*/ 	.dword	_ZN40_INTERNAL_5a8060c9_4_k_cu_f7823f50_234904cuda3std3__45__cpo3endE
	.align		8
        /*0020*/ 	.dword	_ZN40_INTERNAL_5a8060c9_4_k_cu_f7823f50_234904cuda3std3__45__cpo6cbeginE
	.align		8
        /*0028*/ 	.dword	_ZN40_INTERNAL_5a8060c9_4_k_cu_f7823f50_234904cuda3std3__45__cpo4cendE
	.align		8
        /*0030*/ 	.dword	_ZN40_INTERNAL_5a8060c9_4_k_cu_f7823f50_234904cuda3std3__442_GLOBAL__N__5a8060c9_4_k_cu_f7823f50_234906ignoreE
	.align		8
        /*0038*/ 	.dword	_ZN40_INTERNAL_5a8060c9_4_k_cu_f7823f50_234904cuda3std3__419piecewise_constructE
	.align		8
        /*0040*/ 	.dword	_ZN40_INTERNAL_5a8060c9_4_k_cu_f7823f50_234904cuda3std3__48in_placeE
	.align		8
        /*0048*/ 	.dword	_ZN40_INTERNAL_5a8060c9_4_k_cu_f7823f50_234904cuda3std6ranges3__45__cpo4swapE
	.align		8
        /*0050*/ 	.dword	_ZN40_INTERNAL_5a8060c9_4_k_cu_f7823f50_234904cuda3std6ranges3__45__cpo9iter_moveE
	.align		8
        /*0058*/ 	.dword	_ZN40_INTERNAL_5a8060c9_4_k_cu_f7823f50_234904cute7productE
	.align		8
        /*0060*/ 	.dword	_ZN40_INTERNAL_5a8060c9_4_k_cu_f7823f50_234904cute1_E
	.align		8
        /*0068*/ 	.dword	$str$22
	.align		8
        /*0070*/ 	.dword	$str$23


//--------------------- .text._ZN7cutlass13device_kernelINS_4gemm6kernel13GemmUniversalIN4cute5tupleIJiiiiEEENS1_10collective13CollectiveMmaINS1_34MainloopSm90TmaGmmaWarpSpecializedILi7ENS5_IJNS4_1CILi1EEESB_SB_EEENS1_32KernelTmaWarpSpecializedPingpongEEENS5_IJNSA_ILi64EEESF_SF_EEENS_10bfloat16_tENS5_IJlSB_lEEESH_SI_NS4_8TiledMMAINS4_8MMA_AtomIJNS4_4SM904GMMA27MMA_64x64x16_F32BF16BF16_SSILNSM_5MajorE0ELSO_0ELNSM_7ScaleInE1ELSP_1EEEEEENS4_6LayoutISC_NS5_IJNSA_ILi0EEEST_ST_EEEEENS5_IJNS4_10UnderscoreESW_SW_EEEEENS4_13SM90_TMA_LOADENS4_14ComposedLayoutINS4_7SwizzleILi3ELi4ELi3EEENS4_18smem_ptr_flag_bitsILi16EEENSS_INS5_IJNSA_ILi8EEESF_EEENS5_IJSF_SB_EEEEEEEvNS4_8identityESZ_S19_vS1A_EENS_8epilogue10collective6detail29Sm90TmaWarpSpecializedAdapterINS1D_15DefaultEpilogueISH_SI_SI_NS1C_6thread17LinearCombinationISH_Li1EffLNS1H_9ScaleType4KindE0ELNS_15FloatRoundStyleE2ESH_EENS1_15EpilogueDefaultEEEEEvvEEEEvNT_6ParamsE --------------------------
	.section	.text._ZN7cutlass13device_kernelINS_4gemm6kernel13GemmUniversalIN4cute5tupleIJiiiiEEENS1_10collective13CollectiveMmaINS1_34MainloopSm90TmaGmmaWarpSpecializedILi7ENS5_IJNS4_1CILi1EEESB_SB_EEENS1_32KernelTmaWarpSpecializedPingpongEEENS5_IJNSA_ILi64EEESF_SF_EEENS_10bfloat16_tENS5_IJlSB_lEEESH_SI_NS4_8TiledMMAINS4_8MMA_AtomIJNS4_4SM904GMMA27MMA_64x64x16_F32BF16BF16_SSILNSM_5MajorE0ELSO_0ELNSM_7ScaleInE1ELSP_1EEEEEENS4_6LayoutISC_NS5_IJNSA_ILi0EEEST_ST_EEEEENS5_IJNS4_10UnderscoreESW_SW_EEEEENS4_13SM90_TMA_LOADENS4_14ComposedLayoutINS4_7SwizzleILi3ELi4ELi3EEENS4_18smem_ptr_flag_bitsILi16EEENSS_INS5_IJNSA_ILi8EEESF_EEENS5_IJSF_SB_EEEEEEEvNS4_8identityESZ_S19_vS1A_EENS_8epilogue10collective6detail29Sm90TmaWarpSpecializedAdapterINS1D_15DefaultEpilogueISH_SI_SI_NS1C_6thread17LinearCombinationISH_Li1EffLNS1H_9ScaleType4KindE0ELNS_15FloatRoundStyleE2ESH_EENS1_15EpilogueDefaultEEEEEvvEEEEvNT_6ParamsE,"ax",@progbits
	.align	128
.text._ZN7cutlass13device_kernelINS_4gemm6kernel13GemmUniversalIN4cute5tupleIJiiiiEEENS1_10collective13CollectiveMmaINS1_34MainloopSm90TmaGmmaWarpSpecializedILi7ENS5_IJNS4_1CILi1EEESB_SB_EEENS1_32KernelTmaWarpSpecializedPingpongEEENS5_IJNSA_ILi64EEESF_SF_EEENS_10bfloat16_tENS5_IJlSB_lEEESH_SI_NS4_8TiledMMAINS4_8MMA_AtomIJNS4_4SM904GMMA27MMA_64x64x16_F32BF16BF16_SSILNSM_5MajorE0ELSO_0ELNSM_7ScaleInE1ELSP_1EEEEEENS4_6LayoutISC_NS5_IJNSA_ILi0EEEST_ST_EEEEENS5_IJNS4_10UnderscoreESW_SW_EEEEENS4_13SM90_TMA_LOADENS4_14ComposedLayoutINS4_7SwizzleILi3ELi4ELi3EEENS4_18smem_ptr_flag_bitsILi16EEENSS_INS5_IJNSA_ILi8EEESF_EEENS5_IJSF_SB_EEEEEEEvNS4_8identityESZ_S19_vS1A_EENS_8epilogue10collective6detail29Sm90TmaWarpSpecializedAdapterINS1D_15DefaultEpilogueISH_SI_SI_NS1C_6thread17LinearCombinationISH_Li1EffLNS1H_9ScaleType4KindE0ELNS_15FloatRoundStyleE2ESH_EENS1_15EpilogueDefaultEEEEEvvEEEEvNT_6ParamsE:
        .type           _ZN7cutlass13device_kernelINS_4gemm6kernel13GemmUniversalIN4cute5tupleIJiiiiEEENS1_10collective13CollectiveMmaINS1_34MainloopSm90TmaGmmaWarpSpecializedILi7ENS5_IJNS4_1CILi1EEESB_SB_EEENS1_32KernelTmaWarpSpecializedPingpongEEENS5_IJNSA_ILi64EEESF_SF_EEENS_10bfloat16_tENS5_IJlSB_lEEESH_SI_NS4_8TiledMMAINS4_8MMA_AtomIJNS4_4SM904GMMA27MMA_64x64x16_F32BF16BF16_SSILNSM_5MajorE0ELSO_0ELNSM_7ScaleInE1ELSP_1EEEEEENS4_6LayoutISC_NS5_IJNSA_ILi0EEEST_ST_EEEEENS5_IJNS4_10UnderscoreESW_SW_EEEEENS4_13SM90_TMA_LOADENS4_14ComposedLayoutINS4_7SwizzleILi3ELi4ELi3EEENS4_18smem_ptr_flag_bitsILi16EEENSS_INS5_IJNSA_ILi8EEESF_EEENS5_IJSF_SB_EEEEEEEvNS4_8identityESZ_S19_vS1A_EENS_8epilogue10collective6detail29Sm90TmaWarpSpecializedAdapterINS1D_15DefaultEpilogueISH_SI_SI_NS1C_6thread17LinearCombinationISH_Li1EffLNS1H_9ScaleType4KindE0ELNS_15FloatRoundStyleE2ESH_EENS1_15EpilogueDefaultEEEEEvvEEEEvNT_6ParamsE,@function
        .size           _ZN7cutlass13device_kernelINS_4gemm6kernel13GemmUniversalIN4cute5tupleIJiiiiEEENS1_10collective13CollectiveMmaINS1_34MainloopSm90TmaGmmaWarpSpecializedILi7ENS5_IJNS4_1CILi1EEESB_SB_EEENS1_32KernelTmaWarpSpecializedPingpongEEENS5_IJNSA_ILi64EEESF_SF_EEENS_10bfloat16_tENS5_IJlSB_lEEESH_SI_NS4_8TiledMMAINS4_8MMA_AtomIJNS4_4SM904GMMA27MMA_64x64x16_F32BF16BF16_SSILNSM_5MajorE0ELSO_0ELNSM_7ScaleInE1ELSP_1EEEEEENS4_6LayoutISC_NS5_IJNSA_ILi0EEEST_ST_EEEEENS5_IJNS4_10UnderscoreESW_SW_EEEEENS4_13SM90_TMA_LOADENS4_14ComposedLayoutINS4_7SwizzleILi3ELi4ELi3EEENS4_18smem_ptr_flag_bitsILi16EEENSS_INS5_IJNSA_ILi8EEESF_EEENS5_IJSF_SB_EEEEEEEvNS4_8identityESZ_S19_vS1A_EENS_8epilogue10collective6detail29Sm90TmaWarpSpecializedAdapterINS1D_15DefaultEpilogueISH_SI_SI_NS1C_6thread17LinearCombinationISH_Li1EffLNS1H_9ScaleType4KindE0ELNS_15FloatRoundStyleE2ESH_EENS1_15EpilogueDefaultEEEEEvvEEEEvNT_6ParamsE,(.L_x_139 - _ZN7cutlass13device_kernelINS_4gemm6kernel13GemmUniversalIN4cute5tupleIJiiiiEEENS1_10collective13CollectiveMmaINS1_34MainloopSm90TmaGmmaWarpSpecializedILi7ENS5_IJNS4_1CILi1EEESB_SB_EEENS1_32KernelTmaWarpSpecializedPingpongEEENS5_IJNSA_ILi64EEESF_SF_EEENS_10bfloat16_tENS5_IJlSB_lEEESH_SI_NS4_8TiledMMAINS4_8MMA_AtomIJNS4_4SM904GMMA27MMA_64x64x16_F32BF16BF16_SSILNSM_5MajorE0ELSO_0ELNSM_7ScaleInE1ELSP_1EEEEEENS4_6LayoutISC_NS5_IJNSA_ILi0EEEST_ST_EEEEENS5_IJNS4_10UnderscoreESW_SW_EEEEENS4_13SM90_TMA_LOADENS4_14ComposedLayoutINS4_7SwizzleILi3ELi4ELi3EEENS4_18smem_ptr_flag_bitsILi16EEENSS_INS5_IJNSA_ILi8EEESF_EEENS5_IJSF_SB_EEEEEEEvNS4_8identityESZ_S19_vS1A_EENS_8epilogue10collective6detail29Sm90TmaWarpSpecializedAdapterINS1D_15DefaultEpilogueISH_SI_SI_NS1C_6thread17LinearCombinationISH_Li1EffLNS1H_9ScaleType4KindE0ELNS_15FloatRoundStyleE2ESH_EENS1_15EpilogueDefaultEEEEEvvEEEEvNT_6ParamsE)
        .other          _ZN7cutlass13device_kernelINS_4gemm6kernel13GemmUniversalIN4cute5tupleIJiiiiEEENS1_10collective13CollectiveMmaINS1_34MainloopSm90TmaGmmaWarpSpecializedILi7ENS5_IJNS4_1CILi1EEESB_SB_EEENS1_32KernelTmaWarpSpecializedPingpongEEENS5_IJNSA_ILi64EEESF_SF_EEENS_10bfloat16_tENS5_IJlSB_lEEESH_SI_NS4_8TiledMMAINS4_8MMA_AtomIJNS4_4SM904GMMA27MMA_64x64x16_F32BF16BF16_SSILNSM_5MajorE0ELSO_0ELNSM_7ScaleInE1ELSP_1EEEEEENS4_6LayoutISC_NS5_IJNSA_ILi0EEEST_ST_EEEEENS5_IJNS4_10UnderscoreESW_SW_EEEEENS4_13SM90_TMA_LOADENS4_14ComposedLayoutINS4_7SwizzleILi3ELi4ELi3EEENS4_18smem_ptr_flag_bitsILi16EEENSS_INS5_IJNSA_ILi8EEESF_EEENS5_IJSF_SB_EEEEEEEvNS4_8identityESZ_S19_vS1A_EENS_8epilogue10collective6detail29Sm90TmaWarpSpecializedAdapterINS1D_15DefaultEpilogueISH_SI_SI_NS1C_6thread17LinearCombinationISH_Li1EffLNS1H_9ScaleType4KindE0ELNS_15FloatRoundStyleE2ESH_EENS1_15EpilogueDefaultEEEEEvvEEEEvNT_6ParamsE,@"STO_CUDA_ENTRY STV_DEFAULT"
_ZN7cutlass13device_kernelINS_4gemm6kernel13GemmUniversalIN4cute5tupleIJiiiiEEENS1_10collective13CollectiveMmaINS1_34MainloopSm90TmaGmmaWarpSpecializedILi7ENS5_IJNS4_1CILi1EEESB_SB_EEENS1_32KernelTmaWarpSpecializedPingpongEEENS5_IJNSA_ILi64EEESF_SF_EEENS_10bfloat16_tENS5_IJlSB_lEEESH_SI_NS4_8TiledMMAINS4_8MMA_AtomIJNS4_4SM904GMMA27MMA_64x64x16_F32BF16BF16_SSILNSM_5MajorE0ELSO_0ELNSM_7ScaleInE1ELSP_1EEEEEENS4_6LayoutISC_NS5_IJNSA_ILi0EEEST_ST_EEEEENS5_IJNS4_10UnderscoreESW_SW_EEEEENS4_13SM90_TMA_LOADENS4_14ComposedLayoutINS4_7SwizzleILi3ELi4ELi3EEENS4_18smem_ptr_flag_bitsILi16EEENSS_INS5_IJNSA_ILi8EEESF_EEENS5_IJSF_SB_EEEEEEEvNS4_8identityESZ_S19_vS1A_EENS_8epilogue10collective6detail29Sm90TmaWarpSpecializedAdapterINS1D_15DefaultEpilogueISH_SI_SI_NS1C_6thread17LinearCombinationISH_Li1EffLNS1H_9ScaleType4KindE0ELNS_15FloatRoundStyleE2ESH_EENS1_15EpilogueDefaultEEEEEvvEEEEvNT_6ParamsE:
[----:B------:R-:W0:Y:S02]  /*0000*/  LDC R1, c[0x0][0x28] ;  /* 0x00000a00ff017b82 */ /* 0x000e240000000800 */
[----:B0-----:R-:W-:Y:S01]  /*0010*/  VIADD R1, R1, 0xfffffff8 ;  /* 0xfffffff801017836 */ /* 0x001fe20000000000 */
[----:B------:R-:W0:Y:S01]  /*0020*/  S2R R4, SR_TID.X ;  /* 0x0000000000047919 */ /* 0x000e220000002100 */
[----:B------:R-:W-:Y:S01]  /*0030*/  ELECT P0, URZ, PT ;  /* 0x00000000003f782f */ /* 0x000fe20003800000 */
[----:B------:R-:W-:Y:S01]  /*0040*/  BSSY B0, `(.L_x_0) ;  /* 0x000000f000007945 */ /* 0x000fe20003800000 */
[--C-:B0-----:R-:W-:Y:S02]  /*0050*/  SHF.R.U32.HI R0, RZ, 0x5, R4.reuse ;  /* 0x00000005ff007819 */ /* 0x101fe40000011604 */
[----:B------:R-:W-:-:S03]  /*0060*/  SHF.R.U32.HI R5, RZ, 0x7, R4 ;  /* 0x00000007ff057819 */ /* 0x000fc60000011604 */
[----:B------:R-:W0:Y:S04]  /*0070*/  SHFL.IDX PT, R2, R0, RZ, 0x1f ;  /* 0x00001fff00027589 */ /* 0x000e2800000e0000 */
[----:B------:R1:W2:Y:S01]  /*0080*/  SHFL.IDX PT, R8, R5, RZ, 0x1f ;  /* 0x00001fff05087589 */ /* 0x0002a200000e0000 */
[----:B0-----:R-:W-:-:S13]  /*0090*/  ISETP.NE.OR P0, PT, R2, RZ, !P0 ;  /* 0x000000ff0200720c */ /* 0x001fda0004705670 */
[----:B-12---:R-:W-:Y:S05]  /*00a0*/  @P0 BRA `(.L_x_1) ;  /* 0x0000000000200947 */ /* 0x006fea0003800000 */
[----:B------:R-:W-:Y:S02]  /*00b0*/  ULDC.64 UR4, c[0x0][0x198] ;  /* 0x0000660000047ab9 */ /* 0x000fe40000000a00 */
[----:B------:R-:W-:Y:S02]  /*00c0*/  UIADD3 UR6, UP0, UR4, 0xf0, URZ ;  /* 0x000000f004067890 */ /* 0x000fe4000ff1e03f */
[----:B------:R-:W-:Y:S02]  /*00d0*/  UIADD3 UR4, UP1, UR4, 0x1f0, URZ ;  /* 0x000001f004047890 */ /* 0x000fe4000ff3e03f */
[----:B------:R-:W-:Y:S02]  /*00e0*/  UIADD3.X UR7, URZ, UR5, URZ, UP0, !UPT ;  /* 0x000000053f077290 */ /* 0x000fe400087fe43f */
[----:B------:R-:W-:-:S07]  /*00f0*/  UIADD3.X UR5, URZ, UR5, URZ, UP1, !UPT ;  /* 0x000000053f057290 */ /* 0x000fce0008ffe43f */
[----:B------:R0:W-:Y:S02]  /*0100*/  UTMACCTL.PF [UR6] ;  /* 0x00000000060079b9 */ /* 0x0001e40008040000 */
[----:B------:R0:W-:Y:S02]  /*0110*/  UTMACCTL.PF [UR4] ;  /* 0x00000000040079b9 */ /* 0x0001e40008040000 */
[----:B0-----:R-:W-:Y:S01]  /*0120*/  NOP ;  /* 0x0000000000007918 */ /* 0x001fe20000000000 */
.L_x_1:
[----:B------:R-:W-:Y:S05]  /*0130*/  BSYNC B0 ;  /* 0x0000000000007941 */ /* 0x000fea0003800000 */
.L_x_0:
[----:B------:R-:W0:Y:S02]  /*0140*/  SHFL.IDX PT, R3, R0, RZ, 0x1f ;  /* 0x00001fff00037589 */ /* 0x000e2400000e0000 */
[----:B0-----:R-:W-:-:S13]  /*0150*/  ISETP.NE.AND P0, PT, R3, RZ, PT ;  /* 0x000000ff0300720c */ /* 0x001fda0003f05270 */
[----:B------:R-:W-:Y:S05]  /*0160*/  @P0 BRA `(.L_x_2) ;  /* 0x0000000000700947 */ /* 0x000fea0003800000 */
[----:B------:R-:W0:Y:S01]  /*0170*/  S2UR UR8, SR_CgaCtaId ;  /* 0x00000000000879c3 */ /* 0x000e220000008800 */
[----:B------:R-:W-:Y:S01]  /*0180*/  UMOV UR4, 0x400 ;  /* 0x0000040000047882 */ /* 0x000fe20000000000 */
[----:B------:R-:W-:Y:S01]  /*0190*/  UMOV UR5, 0x1 ;  /* 0x0000000100057882 */ /* 0x000fe20000000000 */
[----:B------:R-:W-:Y:S01]  /*01a0*/  UMOV UR6, 0x80 ;  /* 0x0000008000067882 */ /* 0x000fe20000000000 */
[----:B------:R-:W-:Y:S01]  /*01b0*/  ELECT P0, URZ, PT ;  /* 0x00000000003f782f */ /* 0x000fe20003800000 */
[----:B------:R-:W-:-:S04]  /*01c0*/  UIADD3 UR6, -UR6, 0x100000, URZ ;  /* 0x0010000006067890 */ /* 0x000fc8000fffe13f */
[----:B------:R-:W-:Y:S02]  /*01d0*/  USHF.L.U32 UR7, UR6, 0xb, URZ ;  /* 0x0000000b06077899 */ /* 0x000fe4000800063f */
[----:B------:R-:W-:Y:S02]  /*01e0*/  USHF.L.U32 UR6, UR6, 0x1, URZ ;  /* 0x0000000106067899 */ /* 0x000fe4000800063f */
[----:B0-----:R-:W-:Y:S02]  /*01f0*/  ULEA UR8, UR8, UR4, 0x18 ;  /* 0x0000000408087291 */ /* 0x001fe4000f8ec03f */
[----:B------:R-:W-:-:S04]  /*0200*/  UIADD3 UR4, -UR5, 0x100000, URZ ;  /* 0x0010000005047890 */ /* 0x000fc8000fffe13f */
[----:B------:R-:W-:Y:S02]  /*0210*/  USHF.L.U32 UR5, UR4, 0xb, URZ ;  /* 0x0000000b04057899 */ /* 0x000fe4000800063f */
[----:B------:R-:W-:Y:S01]  /*0220*/  USHF.L.U32 UR4, UR4, 0x1, URZ ;  /* 0x0000000104047899 */ /* 0x000fe2000800063f */
[----:B------:R-:W0:Y:S11]  /*0230*/  FENCE.VIEW.ASYNC.S ;  /* 0x00000000000073c6 */ /* 0x000e360000000000 */
[----:B0-----:R0:W1:Y:S01]  /*0240*/  SYNCS.EXCH.64 URZ, [UR8], UR4 ;  /* 0x00000004083f75b2 */ /* 0x0010620008000100 */
[----:B------:R0:W2:Y:S01]  /*0250*/  SYNCS.EXCH.64 URZ, [UR8+0x38], UR6 ;  /* 0x00003806083f75b2 */ /* 0x0000a20008000100 */
[----:B------:R0:W3:Y:S01]  /*0260*/  SYNCS.EXCH.64 URZ, [UR8+0x8], UR4 ;  /* 0x00000804083f75b2 */ /* 0x0000e20008000100 */
[----:B------:R0:W4:Y:S01]  /*0270*/  SYNCS.EXCH.64 URZ, [UR8+0x40], UR6 ;  /* 0x00004006083f75b2 */ /* 0x0001220008000100 */
[----:B------:R0:W0:Y:S01]  /*0280*/  SYNCS.EXCH.64 URZ, [UR8+0x10], UR4 ;  /* 0x00001004083f75b2 */ /* 0x0000220008000100 */
        /* <DEDUP_REMOVED lines=9> */
[----:B------:R-:W-:Y:S01]  /*0320*/  NOP ;  /* 0x0000000000007918 */ /* 0x000fe20000000000 */
.L_x_2:
[----:B------:R-:W5:Y:S01]  /*0330*/  SHFL.IDX PT, R6, R0, RZ, 0x1f ;  /* 0x00001fff00067589 */ /* 0x000f6200000e0000 */
[----:B------:R-:W-:Y:S01]  /*0340*/  ELECT P0, URZ, PT ;  /* 0x00000000003f782f */ /* 0x000fe20003800000 */
[----:B------:R-:W-:Y:S01]  /*0350*/  NOP ;  /* 0x0000000000007918 */ /* 0x000fe20000000000 */
[----:B------:R-:W-:Y:S01]  /*0360*/  ELECT P1, URZ, PT ;  /* 0x00000000003f782f */ /* 0x000fe20003820000 */
[----:B------:R-:W1:Y:S01]  /*0370*/  SHFL.IDX PT, R3, R0, RZ, 0x1f ;  /* 0x00001fff00037589 */ /* 0x000e6200000e0000 */
[----:B0-----:R-:W-:Y:S01]  /*0380*/  UMOV UR4, 0x20 ;  /* 0x0000002000047882 */ /* 0x001fe20000000000 */
[----:B------:R-:W-:Y:S01]  /*0390*/  UMOV UR11, 0x80 ;  /* 0x00000080000b7882 */ /* 0x000fe20000000000 */
[----:B------:R-:W-:Y:S01]  /*03a0*/  NOP ;  /* 0x0000000000007918 */ /* 0x000fe20000000000 */
[C---:B------:R-:W-:Y:S01]  /*03b0*/  VIADD R33, R8.reuse, 0xffffffff ;  /* 0xffffffff08217836 */ /* 0x040fe20000000000 */
[----:B------:R-:W0:Y:S01]  /*03c0*/  SHFL.IDX PT, R5, R5, RZ, 0x1f ;  /* 0x00001fff05057589 */ /* 0x000e2200000e0000 */
[----:B------:R-:W-:Y:S01]  /*03d0*/  ULDC.64 UR36, c[0x0][0x208] ;  /* 0x0000820000247ab9 */ /* 0x000fe20000000a00 */
[----:B------:R-:W-:-:S02]  /*03e0*/  ISETP.NE.AND P2, PT, R8, RZ, PT ;  /* 0x000000ff0800720c */ /* 0x000fc40003f45270 */
[----:B------:R-:W-:Y:S02]  /*03f0*/  ISETP.GE.U32.AND P3, PT, R33, 0x2, PT ;  /* 0x000000022100780c */ /* 0x000fe40003f66070 */
[----:B-----5:R-:W-:Y:S02]  /*0400*/  ISETP.NE.OR P0, PT, R6, RZ, !P0 ;  /* 0x000000ff0600720c */ /* 0x020fe40004705670 */
[----:B-1----:R-:W-:Y:S02]  /*0410*/  ISETP.NE.OR P1, PT, R3, RZ, !P1 ;  /* 0x000000ff0300720c */ /* 0x002fe40004f25670 */
[----:B------:R-:W-:-:S04]  /*0420*/  SHF.R.S32.HI R3, RZ, 0x1f, R2 ;  /* 0x0000001fff037819 */ /* 0x000fc80000011402 */
[----:B------:R-:W-:-:S05]  /*0430*/  LEA.HI R3, R3, R2, RZ, 0x2 ;  /* 0x0000000203037211 */ /* 0x000fca00078f10ff */
[----:B------:R-:W-:Y:S01]  /*0440*/  VOTEU.ALL UP0, P0 ;  /* 0x00000000003f7886 */ /* 0x000fe20000000000 */
[----:B------:R-:W-:Y:S01]  /*0450*/  LOP3.LUT R3, R3, 0xfffffffc, RZ, 0xc0, !PT ;  /* 0xfffffffc03037812 */ /* 0x000fe200078ec0ff */
[----:B------:R-:W-:-:S03]  /*0460*/  VOTEU.ALL UP1, P1 ;  /* 0x00000000003f7886 */ /* 0x000fc60000820000 */
[----:B------:R-:W1:Y:S01]  /*0470*/  @!UP0 S2UR UR7, SR_CgaCtaId ;  /* 0x00000000000789c3 */ /* 0x000e620000008800 */
[----:B------:R-:W-:Y:S01]  /*0480*/  @!UP0 UMOV UR6, 0x400 ;  /* 0x0000040000068882 */ /* 0x000fe20000000000 */
[----:B------:R-:W-:-:S04]  /*0490*/  @!UP0 UIADD3 UR4, -UR4, 0x100000, URZ ;  /* 0x0010000004048890 */ /* 0x000fc8000fffe13f */
[----:B------:R-:W-:Y:S02]  /*04a0*/  @!UP0 USHF.L.U32 UR5, UR4, 0xb, URZ ;  /* 0x0000000b04058899 */ /* 0x000fe4000800063f */
[----:B------:R-:W-:Y:S01]  /*04b0*/  @!UP0 USHF.L.U32 UR4, UR4, 0x1, URZ ;  /* 0x0000000104048899 */ /* 0x000fe2000800063f */
[----:B------:R-:W-:Y:S01]  /*04c0*/  IMAD.IADD R0, R2, 0x1, -R3 ;  /* 0x0000000102007824 */ /* 0x000fe200078e0a03 */
[----:B------:R-:W-:Y:S01]  /*04d0*/  @!UP1 UMOV UR9, 0x400 ;  /* 0x0000040000099882 */ /* 0x000fe20000000000 */
[----:B------:R-:W-:Y:S01]  /*04e0*/  VOTEU.ALL UP2, P1 ;  /* 0x00000000003f7886 */ /* 0x000fe20000840000 */
[----:B------:R-:W-:Y:S01]  /*04f0*/  VOTEU.ALL UP3, P1 ;  /* 0x00000000003f7886 */ /* 0x000fe20000860000 */
[----:B------:R-:W-:Y:S01]  /*0500*/  VOTEU.ALL UP4, P1 ;  /* 0x00000000003f7886 */ /* 0x000fe20000880000 */
[----:B------:R-:W5:Y:S01]  /*0510*/  @!UP1 S2UR UR10, SR_CgaCtaId ;  /* 0x00000000000a99c3 */ /* 0x000f620000008800 */
[----:B------:R-:W-:Y:S01]  /*0520*/  VOTEU.ALL UP5, P1 ;  /* 0x00000000003f7886 */ /* 0x000fe200008a0000 */
[----:B------:R-:W-:-:S04]  /*0530*/  SHF.R.S32.HI R3, RZ, 0x1f, R4 ;  /* 0x0000001fff037819 */ /* 0x000fc80000011404 */
[----:B------:R-:W-:-:S04]  /*0540*/  LEA.HI R3, R3, R4, RZ, 0x7 ;  /* 0x0000000403037211 */ /* 0x000fc800078f38ff */
[----:B------:R-:W-:-:S05]  /*0550*/  LOP3.LUT R3, R3, 0xffffff80, RZ, 0xc0, !PT ;  /* 0xffffff8003037812 */ /* 0x000fca00078ec0ff */
[----:B------:R-:W-:Y:S01]  /*0560*/  IMAD.IADD R3, R4, 0x1, -R3 ;  /* 0x0000000104037824 */ /* 0x000fe200078e0a03 */
[----:B-1----:R-:W-:Y:S02]  /*0570*/  @!UP0 ULEA UR8, UR7, UR6, 0x18 ;  /* 0x0000000607088291 */ /* 0x002fe4000f8ec03f */
[----:B------:R-:W-:-:S04]  /*0580*/  @!UP1 UIADD3 UR6, -UR11, 0x100000, URZ ;  /* 0x001000000b069890 */ /* 0x000fc8000fffe13f */
[----:B------:R-:W-:Y:S02]  /*0590*/  @!UP1 USHF.L.U32 UR7, UR6, 0xb, URZ ;  /* 0x0000000b06079899 */ /* 0x000fe4000800063f */
[----:B------:R-:W-:Y:S01]  /*05a0*/  @!UP1 USHF.L.U32 UR6, UR6, 0x1, URZ ;  /* 0x0000000106069899 */ /* 0x000fe2000800063f */
[----:B------:R-:W-:Y:S01]  /*05b0*/  VOTEU.ALL UP0, P0 ;  /* 0x00000000003f7886 */ /* 0x000fe20000000000 */
[----:B-----5:R-:W-:Y:S01]  /*05c0*/  @!UP1 ULEA UR9, UR10, UR9, 0x18 ;  /* 0x000000090a099291 */ /* 0x020fe2000f8ec03f */
[----:B------:R-:W-:Y:S02]  /*05d0*/  VOTEU.ALL UP1, P0 ;  /* 0x00000000003f7886 */ /* 0x000fe40000020000 */
[----:B------:R-:W-:Y:S01]  /*05e0*/  ULDC.64 UR10, c[0x0][0x598] ;  /* 0x00016600000a7ab9 */ /* 0x000fe20000000a00 */
[----:B------:R-:W-:Y:S01]  /*05f0*/  ISETP.NE.AND P0, PT, R0, 0x3, PT ;  /* 0x000000030000780c */ /* 0x000fe20003f05270 */
[----:B------:R-:W1:Y:S02]  /*0600*/  FENCE.VIEW.ASYNC.S ;  /* 0x00000000000073c6 */ /* 0x000e640000000000 */
[----:B-1----:R1:W2:Y:S01]  /*0610*/  @!UP0 SYNCS.EXCH.64 URZ, [UR8+0xa0], UR4 ;  /* 0x0000a004083f85b2 */ /* 0x0022a20008000100 */
[----:B------:R-:W-:-:S02]  /*0620*/  ISETP.NE.U32.AND P1, PT, RZ, UR10, PT ;  /* 0x0000000aff007c0c */ /* 0x000fc4000bf25070 */
[----:B------:R-:W-:Y:S02]  /*0630*/  ISETP.EQ.OR P0, PT, R0, RZ, !P0 ;  /* 0x000000ff0000720c */ /* 0x000fe40004702670 */
[----:B------:R-:W-:Y:S02]  /*0640*/  ISETP.NE.AND.EX P1, PT, RZ, UR11, PT, P1 ;  /* 0x0000000bff007c0c */ /* 0x000fe4000bf25310 */
[----:B------:R-:W-:-:S04]  /*0650*/  ISETP.EQ.AND P0, PT, R8, RZ, P0 ;  /* 0x000000ff0800720c */ /* 0x000fc80000702270 */
[----:B------:R-:W-:-:S04]  /*0660*/  SEL R16, RZ, 0x1, !P0 ;  /* 0x00000001ff107807 */ /* 0x000fc80004000000 */
[----:B------:R-:W-:Y:S01]  /*0670*/  SEL R16, R16, 0x2, P3 ;  /* 0x0000000210107807 */ /* 0x000fe20001800000 */
[----:B------:R1:W2:Y:S01]  /*0680*/  @!UP1 SYNCS.EXCH.64 URZ, [UR8+0xa8], UR4 ;  /* 0x0000a804083f95b2 */ /* 0x0002a20008000100 */
[----:B------:R-:W-:Y:S01]  /*0690*/  NOP ;  /* 0x0000000000007918 */ /* 0x000fe20000000000 */
[----:B------:R1:W2:Y:S01]  /*06a0*/  @!UP2 SYNCS.EXCH.64 URZ, [UR9+0x80], UR6 ;  /* 0x00008006093fa5b2 */ /* 0x0002a20008000100 */
[----:B------:R1:W2:Y:S01]  /*06b0*/  @!UP3 SYNCS.EXCH.64 URZ, [UR9+0x88], UR6 ;  /* 0x00008806093fb5b2 */ /* 0x0002a20008000100 */
[----:B------:R1:W2:Y:S01]  /*06c0*/  @!UP4 SYNCS.EXCH.64 URZ, [UR9+0x90], UR6 ;  /* 0x00009006093fc5b2 */ /* 0x0002a20008000100 */
[----:B------:R1:W2:Y:S01]  /*06d0*/  @!UP5 SYNCS.EXCH.64 URZ, [UR9+0x98], UR6 ;  /* 0x00009806093fd5b2 */ /* 0x0002a20008000100 */
[----:B------:R-:W-:Y:S01]  /*06e0*/  NOP ;  /* 0x0000000000007918 */ /* 0x000fe20000000000 */
[----:B--234-:R-:W-:Y:S06]  /*06f0*/  BAR.SYNC.DEFER_BLOCKING 0x0 ;  /* 0x0000000000007b1d */ /* 0x01cfec0000010000 */
[----:B01----:R-:W-:Y:S05]  /*0700*/  @!P1 BRA `(.L_x_3) ;  /* 0x00000000001c9947 */ /* 0x003fea0003800000 */
[----:B------:R-:W0:Y:S02]  /*0710*/  LDC.64 R6, c[0x0][0x598] ;  /* 0x00016600ff067b82 */ /* 0x000e240000000a00 */
[----:B0-----:R-:W2:Y:S02]  /*0720*/  LDG.E.64 R6, desc[UR36][R6.64] ;  /* 0x0000002406067981 */ /* 0x001ea4000c1e1b00 */
[----:B--2---:R-:W-:-:S04]  /*0730*/  ISETP.NE.U32.AND P0, PT, R6, RZ, PT ;  /* 0x000000ff0600720c */ /* 0x004fc80003f05070 */
[----:B------:R-:W-:-:S13]  /*0740*/  ISETP.NE.AND.EX P0, PT, R7, RZ, PT, P0 ;  /* 0x000000ff0700720c */ /* 0x000fda0003f05300 */
[----:B------:R-:W-:Y:S05]  /*0750*/  @!P0 BRA `(.L_x_3) ;  /* 0x0000000000088947 */ /* 0x000fea0003800000 */
[----:B------:R1:W5:Y:S01]  /*0760*/  LD.E R56, desc[UR36][R6.64] ;  /* 0x0000002406387980 */ /* 0x000362000c101900 */
[----:B------:R-:W-:Y:S05]  /*0770*/  BRA `(.L_x_4) ;  /* 0x0000000000247947 */ /* 0x000fea0003800000 */
.L_x_3:
[----:B------:R-:W-:Y:S02]  /*0780*/  ULDC.64 UR4, c[0x0][0x588] ;  /* 0x0001620000047ab9 */ /* 0x000fe40000000a00 */
[----:B------:R-:W-:-:S04]  /*0790*/  ISETP.NE.U32.AND P0, PT, RZ, UR4, PT ;  /* 0x00000004ff007c0c */ /* 0x000fc8000bf05070 */
[----:B------:R-:W-:-:S13]  /*07a0*/  ISETP.NE.AND.EX P0, PT, RZ, UR5, PT, P0 ;  /* 0x00000005ff007c0c */ /* 0x000fda000bf05300 */
[----:B------:R-:W-:Y:S05]  /*07b0*/  @!P0 BRA `(.L_x_5) ;  /* 0x00000000000c8947 */ /* 0x000fea0003800000 */
[----:B------:R-:W0:Y:S02]  /*07c0*/  LDC.64 R56, c[0x0][0x588] ;  /* 0x00016200ff387b82 */ /* 0x000e240000000a00 */
[----:B0-----:R0:W5:Y:S01]  /*07d0*/  LDG.E R56, desc[UR36][R56.64] ;  /* 0x0000002438387981 */ /* 0x001162000c1e1900 */
[----:B------:R-:W-:Y:S05]  /*07e0*/  BRA `(.L_x_4) ;  /* 0x0000000000087947 */ /* 0x000fea0003800000 */
.L_x_5:
[----:B------:R-:W-:Y:S02]  /*07f0*/  ULDC UR4, c[0x0][0x580] ;  /* 0x0001600000047ab9 */ /* 0x000fe40000000800 */
[----:B------:R-:W-:-:S07]  /*0800*/  IMAD.U32 R56, RZ, RZ, UR4 ;  /* 0x00000004ff387e24 */ /* 0x000fce000f8e00ff */
.L_x_4:
[----:B------:R-:W-:Y:S02]  /*0810*/  ULDC.64 UR4, c[0x0][0x5a0] ;  /* 0x0001680000047ab9 */ /* 0x000fe40000000a00 */
[----:B------:R-:W-:-:S04]  /*0820*/  ISETP.NE.U32.AND P0, PT, RZ, UR4, PT ;  /* 0x00000004ff007c0c */ /* 0x000fc8000bf05070 */
[----:B------:R-:W-:-:S13]  /*0830*/  ISETP.NE.AND.EX P0, PT, RZ, UR5, PT, P0 ;  /* 0x00000005ff007c0c */ /* 0x000fda000bf05300 */
[----:B------:R-:W-:Y:S05]  /*0840*/  @!P0 BRA `(.L_x_6) ;  /* 0x00000000001c8947 */ /* 0x000fea0003800000 */
[----:B-1----:R-:W1:Y:S02]  /*0850*/  LDC.64 R6, c[0x0][0x5a0] ;  /* 0x00016800ff067b82 */ /* 0x002e640000000a00 */
[----:B-1----:R-:W2:Y:S02]  /*0860*/  LDG.E.64 R6, desc[UR36][R6.64] ;  /* 0x0000002406067981 */ /* 0x002ea4000c1e1b00 */
[----:B--2---:R-:W-:-:S04]  /*0870*/  ISETP.NE.U32.AND P0, PT, R6, RZ, PT ;  /* 0x000000ff0600720c */ /* 0x004fc80003f05070 */
[----:B------:R-:W-:-:S13]  /*0880*/  ISETP.NE.AND.EX P0, PT, R7, RZ, PT, P0 ;  /* 0x000000ff0700720c */ /* 0x000fda0003f05300 */
[----:B------:R-:W-:Y:S05]  /*0890*/  @!P0 BRA `(.L_x_6) ;  /* 0x0000000000088947 */ /* 0x000fea0003800000 */
[----:B0-----:R2:W5:Y:S01]  /*08a0*/  LD.E R57, desc[UR36][R6.64] ;  /* 0x0000002406397980 */ /* 0x001562000c101900 */
[----:B------:R-:W-:Y:S05]  /*08b0*/  BRA `(.L_x_7) ;  /* 0x0000000000247947 */ /* 0x000fea0003800000 */
.L_x_6:
[----:B------:R-:W-:Y:S02]  /*08c0*/  ULDC.64 UR4, c[0x0][0x590] ;  /* 0x0001640000047ab9 */ /* 0x000fe40000000a00 */
[----:B------:R-:W-:-:S04]  /*08d0*/  ISETP.NE.U32.AND P0, PT, RZ, UR4, PT ;  /* 0x00000004ff007c0c */ /* 0x000fc8000bf05070 */
[----:B------:R-:W-:-:S13]  /*08e0*/  ISETP.NE.AND.EX P0, PT, RZ, UR5, PT, P0 ;  /* 0x00000005ff007c0c */ /* 0x000fda000bf05300 */
[----:B------:R-:W-:Y:S05]  /*08f0*/  @!P0 BRA `(.L_x_8) ;  /* 0x00000000000c8947 */ /* 0x000fea0003800000 */
[----:B-1----:R-:W0:Y:S02]  /*0900*/  LDC.64 R6, c[0x0][0x590] ;  /* 0x00016400ff067b82 */ /* 0x002e240000000a00 */
[----:B0-----:R0:W5:Y:S01]  /*0910*/  LDG.E R57, desc[UR36][R6.64] ;  /* 0x0000002406397981 */ /* 0x001162000c1e1900 */
[----:B------:R-:W-:Y:S05]  /*0920*/  BRA `(.L_x_7) ;  /* 0x0000000000087947 */ /* 0x000fea0003800000 */
.L_x_8:
[----:B------:R-:W-:Y:S02]  /*0930*/  ULDC UR4, c[0x0][0x584] ;  /* 0x0001610000047ab9 */ /* 0x000fe40000000800 */
[----:B0-----:R-:W-:-:S07]  /*0940*/  IMAD.U32 R57, RZ, RZ, UR4 ;  /* 0x00000004ff397e24 */ /* 0x001fce000f8e00ff */
.L_x_7:
[----:B------:R-:W3:Y:S01]  /*0950*/  LDC R2, c[0x0][0x65c] ;  /* 0x00019700ff027b82 */ /* 0x000ee20000000800 */
[----:B------:R-:W4:Y:S01]  /*0960*/  S2R R14, SR_CTAID.Y ;  /* 0x00000000000e7919 */ /* 0x000f220000002600 */
[----:B------:R-:W-:Y:S01]  /*0970*/  ULDC UR6, c[0x0][0x28c] ;  /* 0x0000a30000067ab9 */ /* 0x000fe20000000800 */
[----:B------:R-:W-:Y:S01]  /*0980*/  ISETP.NE.AND P0, PT, R8, 0x2, PT ;  /* 0x000000020800780c */ /* 0x000fe20003f05270 */
[----:B------:R-:W-:Y:S01]  /*0990*/  UIADD3 UR6, UR6, 0x3f, URZ ;  /* 0x0000003f06067890 */ /* 0x000fe2000fffe03f */
[----:B012---:R-:W0:Y:S01]  /*09a0*/  S2R R6, SR_CTAID.X ;  /* 0x0000000000067919 */ /* 0x007e220000002500 */
[----:B------:R-:W-:Y:S01]  /*09b0*/  IMAD.MOV.U32 R7, RZ, RZ, RZ ;  /* 0x000000ffff077224 */ /* 0x000fe200078e00ff */
[----:B------:R-:W-:Y:S01]  /*09c0*/  UMOV UR38, URZ ;  /* 0x0000003f00267c82 */ /* 0x000fe20008000000 */
[----:B------:R-:W-:Y:S01]  /*09d0*/  USHF.R.S32.HI UR7, URZ, 0x1f, UR6 ;  /* 0x0000001f3f077899 */ /* 0x000fe20008011406 */
[----:B------:R-:W-:Y:S01]  /*09e0*/  UMOV UR39, URZ ;  /* 0x0000003f00277c82 */ /* 0x000fe20008000000 */
[----:B------:R-:W-:-:S02]  /*09f0*/  ULDC.64 UR8, c[0x0][0x650] ;  /* 0x0001940000087ab9 */ /* 0x000fc40000000a00 */
[----:B------:R-:W-:-:S04]  /*0a00*/  ULEA.HI UR7, UR7, UR6, URZ, 0x6 ;  /* 0x0000000607077291 */ /* 0x000fc8000f8f303f */
[----:B------:R-:W-:Y:S01]  /*0a10*/  USHF.R.S32.HI UR40, URZ, 0x6, UR7 ;  /* 0x000000063f287899 */ /* 0x000fe20008011407 */
[----:B---3--:R-:W-:-:S13]  /*0a20*/  ISETP.NE.AND P1, PT, R2, 0x1, PT ;  /* 0x000000010200780c */ /* 0x008fda0003f25270 */
[----:B------:R-:W0:Y:S01]  /*0a30*/  @P1 LDC R19, c[0x0][0x10] ;  /* 0x00000400ff131b82 */ /* 0x000e220000000800 */
[----:B----4-:R-:W-:Y:S02]  /*0a40*/  @P1 IMAD.MOV.U32 R8, RZ, RZ, R14 ;  /* 0x000000ffff081224 */ /* 0x010fe400078e000e */
[----:B------:R-:W-:Y:S02]  /*0a50*/  @P1 IMAD.MOV.U32 R9, RZ, RZ, RZ ;  /* 0x000000ffff091224 */ /* 0x000fe400078e00ff */
[----:B------:R-:W-:-:S03]  /*0a60*/  @P1 IMAD.MOV.U32 R17, RZ, RZ, RZ ;  /* 0x000000ffff111224 */ /* 0x000fc600078e00ff */
[----:B------:R-:W1:Y:S01]  /*0a70*/  @!P1 LDC R11, c[0x0][0xc] ;  /* 0x00000300ff0b9b82 */ /* 0x000e620000000800 */
[----:B------:R-:W-:Y:S01]  /*0a80*/  ULDC UR4, c[0x0][0xc] ;  /* 0x0000030000047ab9 */ /* 0x000fe20000000800 */
[----:B------:R-:W-:Y:S02]  /*0a90*/  ULDC UR5, c[0x0][0x10] ;  /* 0x0000040000057ab9 */ /* 0x000fe40000000800 */
[----:B------:R-:W-:-:S04]  /*0aa0*/  UIMAD.WIDE.U32 UR4, UR4, UR5, URZ ;  /* 0x00000005040472a5 */ /* 0x000fc8000f8e003f */
[----:B------:R-:W2:Y:S01]  /*0ab0*/  LDC R2, c[0x0][0x14] ;  /* 0x00000500ff027b82 */ /* 0x000ea20000000800 */
[----:B0-----:R-:W-:-:S04]  /*0ac0*/  @P1 IMAD.WIDE.U32 R18, R6, R19, R8 ;  /* 0x0000001306121225 */ /* 0x001fc800078e0008 */
[----:B------:R-:W-:Y:S02]  /*0ad0*/  @P1 IMAD.IADD R17, R19, 0x1, R17 ;  /* 0x0000000113111824 */ /* 0x000fe400078e0211 */
[----:B-1----:R-:W-:-:S04]  /*0ae0*/  @!P1 IMAD.WIDE.U32 R8, R11, R14, R6 ;  /* 0x0000000e0b089225 */ /* 0x002fc800078e0006 */
[----:B------:R-:W-:Y:S02]  /*0af0*/  @!P1 IMAD.MOV.U32 R18, RZ, RZ, R8 ;  /* 0x000000ffff129224 */ /* 0x000fe400078e0008 */
[----:B------:R-:W-:Y:S02]  /*0b00*/  @!P1 IMAD.MOV.U32 R17, RZ, RZ, R9 ;  /* 0x000000ffff119224 */ /* 0x000fe400078e0009 */
[----:B--2---:R-:W-:-:S04]  /*0b10*/  IMAD.WIDE.U32 R12, R2, UR4, RZ ;  /* 0x00000004020c7c25 */ /* 0x004fc8000f8e00ff */
[----:B------:R-:W-:Y:S01]  /*0b20*/  IMAD R23, R2, UR5, RZ ;  /* 0x0000000502177c24 */ /* 0x000fe2000f8e02ff */
[----:B------:R0:W-:Y:S03]  /*0b30*/  STL.64 [R1], R12 ;  /* 0x0000000c01007387 */ /* 0x0001e60000100a00 */
[----:B------:R-:W-:Y:S01]  /*0b40*/  IMAD.IADD R23, R13, 0x1, R23 ;  /* 0x000000010d177824 */ /* 0x000fe200078e0217 */
[----:B------:R-:W-:Y:S06]  /*0b50*/  @P0 BRA `(.L_x_9) ;  /* 0x0000000000280947 */ /* 0x000fec0003800000 */
[----:B------:R-:W-:Y:S01]  /*0b60*/  UIMAD.WIDE.U32 UR4, UR40, 0x24924925, URZ ;  /* 0x24924925280478a5 */ /* 0x000fe2000f8e003f */
[----:B------:R-:W-:Y:S01]  /*0b70*/  IADD3 R18, P0, R18, R12, RZ ;  /* 0x0000000c12127210 */ /* 0x000fe20007f1e0ff */
[----:B------:R-:W-:Y:S02]  /*0b80*/  UISETP.GE.U32.AND UP0, UPT, UR40, 0x7, UPT ;  /* 0x000000072800788c */ /* 0x000fe4000bf06070 */
[----:B------:R-:W-:Y:S02]  /*0b90*/  UIADD3 UR4, -UR5, UR40, URZ ;  /* 0x0000002805047290 */ /* 0x000fe4000fffe13f */
[----:B------:R-:W-:Y:S01]  /*0ba0*/  IMAD.X R17, R23, 0x1, R17, P0 ;  /* 0x0000000117117824 */ /* 0x000fe200000e0611 */
[----:B------:R-:W-:Y:S01]  /*0bb0*/  UMOV UR39, URZ ;  /* 0x0000003f00277c82 */ /* 0x000fe20008000000 */
[----:B------:R-:W-:-:S04]  /*0bc0*/  ULEA.HI UR4, UR4, UR5, URZ, 0x1f ;  /* 0x0000000504047291 */ /* 0x000fc8000f8ff83f */
[----:B------:R-:W-:-:S04]  /*0bd0*/  USHF.R.U32.HI UR4, URZ, 0x2, UR4 ;  /* 0x000000023f047899 */ /* 0x000fc80008011604 */
[----:B------:R-:W-:Y:S02]  /*0be0*/  @UP0 ULOP3.LUT UR39, UR4, 0x1, URZ, 0xc0, !UPT ;  /* 0x0000000104270892 */ /* 0x000fe4000f8ec03f */
[----:B------:R-:W-:-:S12]  /*0bf0*/  UIMAD UR38, UR4, -0x7, UR40 ;  /* 0xfffffff9042678a4 */ /* 0x000fd8000f8e0228 */
.L_x_9:
[----:B------:R-:W-:Y:S01]  /*0c00*/  ISETP.GE.U32.AND P0, PT, R18, UR8, PT ;  /* 0x0000000812007c0c */ /* 0x000fe2000bf06070 */
[----:B------:R-:W-:Y:S01]  /*0c10*/  IMAD.MOV.U32 R19, RZ, RZ, -0x1 ;  /* 0xffffffffff137424 */ /* 0x000fe200078e00ff */
[----:B------:R-:W-:Y:S01]  /*0c20*/  PRMT R8, RZ, 0x7610, R8 ;  /* 0x00007610ff087816 */ /* 0x000fe20000000008 */
[----:B------:R-:W-:Y:S01]  /*0c30*/  IMAD.MOV.U32 R22, RZ, RZ, -0x1 ;  /* 0xffffffffff167424 */ /* 0x000fe200078e00ff */
[----:B------:R-:W-:Y:S01]  /*0c40*/  ISETP.GE.U32.AND.EX P0, PT, R17, UR9, PT, P0 ;  /* 0x0000000911007c0c */ /* 0x000fe2000bf06100 */
[----:B------:R-:W-:-:S12]  /*0c50*/  IMAD.MOV.U32 R2, RZ, RZ, -0x1 ;  /* 0xffffffffff027424 */ /* 0x000fd800078e00ff */
[----:B------:R-:W-:Y:S05]  /*0c60*/  @P0 BRA `(.L_x_10) ;  /* 0x00000004005c0947 */ /* 0x000fea0003800000 */
[----:B------:R-:W1:Y:S01]  /*0c70*/  LDC.64 R20, c[0x0][0x628] ;  /* 0x00018a00ff147b82 */ /* 0x000e620000000a00 */
[----:B------:R-:W-:Y:S02]  /*0c80*/  IMAD.MOV.U32 R8, RZ, RZ, R18 ;  /* 0x000000ffff087224 */ /* 0x000fe400078e0012 */
[----:B------:R-:W-:-:S05]  /*0c90*/  IMAD.MOV.U32 R9, RZ, RZ, R17 ;  /* 0x000000ffff097224 */ /* 0x000fca00078e0011 */
[----:B------:R-:W2:Y:S08]  /*0ca0*/  LDC R2, c[0x0][0x630] ;  /* 0x00018c00ff027b82 */ /* 0x000eb00000000800 */
[----:B------:R-:W3:Y:S01]  /*0cb0*/  LDC.64 R24, c[0x0][0x620] ;  /* 0x00018800ff187b82 */ /* 0x000ee20000000a00 */
[----:B-1----:R-:W-:-:S04]  /*0cc0*/  ISETP.NE.U32.AND P0, PT, R20, RZ, PT ;  /* 0x000000ff1400720c */ /* 0x002fc80003f05070 */
[----:B------:R-:W-:-:S13]  /*0cd0*/  ISETP.NE.AND.EX P0, PT, R21, RZ, PT, P0 ;  /* 0x000000ff1500720c */ /* 0x000fda0003f05300 */
[----:B--23--:R-:W-:Y:S05]  /*0ce0*/  @!P0 BRA `(.L_x_11) ;  /* 0x0000000000288947 */ /* 0x00cfea0003800000 */
[----:B0-----:R-:W0:Y:S02]  /*0cf0*/  LDC R13, c[0x0][0x634] ;  /* 0x00018d00ff0d7b82 */ /* 0x001e240000000800 */
[----:B0-----:R-:W-:-:S05]  /*0d00*/  IADD3 R13, P0, R18, R13, RZ ;  /* 0x0000000d120d7210 */ /* 0x001fca0007f1e0ff */
[----:B------:R-:W-:-:S04]  /*0d10*/  IMAD.X R15, RZ, RZ, R17, P0 ;  /* 0x000000ffff0f7224 */ /* 0x000fc800000e0611 */
[----:B------:R-:W-:-:S04]  /*0d20*/  IMAD.WIDE.U32 R8, R15, R20, RZ ;  /* 0x000000140f087225 */ /* 0x000fc800078e00ff */
[----:B------:R-:W-:-:S04]  /*0d30*/  IMAD.WIDE.U32 R10, P0, R13, R21, R8 ;  /* 0x000000150d0a7225 */ /* 0x000fc80007800008 */
[----:B------:R-:W-:-:S04]  /*0d40*/  IMAD.WIDE.U32 R8, R13, R20, RZ ;  /* 0x000000140d087225 */ /* 0x000fc800078e00ff */
[----:B------:R-:W-:Y:S01]  /*0d50*/  IMAD.X R13, RZ, RZ, RZ, P0 ;  /* 0x000000ffff0d7224 */ /* 0x000fe200000e06ff */
[----:B------:R-:W-:Y:S01]  /*0d60*/  IADD3 RZ, P0, R9, R10, RZ ;  /* 0x0000000a09ff7210 */ /* 0x000fe20007f1e0ff */
[----:B------:R-:W-:-:S04]  /*0d70*/  IMAD.MOV.U32 R12, RZ, RZ, R11 ;  /* 0x000000ffff0c7224 */ /* 0x000fc800078e000b */
[----:B------:R-:W-:-:S08]  /*0d80*/  IMAD.WIDE.U32.X R8, R15, R21, R12, P0 ;  /* 0x000000150f087225 */ /* 0x000fd000000e040c */
.L_x_11:
[-CC-:B------:R-:W-:Y:S01]  /*0d90*/  SHF.R.U64 R31, R8, R2.reuse, R9.reuse ;  /* 0x00000002081f7219 */ /* 0x180fe20000001209 */
[----:B0-----:R-:W0:Y:S01]  /*0da0*/  LDC R12, c[0x0][0x618] ;  /* 0x00018600ff0c7b82 */ /* 0x001e220000000800 */
[----:B------:R-:W-:Y:S01]  /*0db0*/  SHF.R.U32.HI R7, RZ, R2, R9 ;  /* 0x00000002ff077219 */ /* 0x000fe20000011609 */
[----:B------:R-:W-:Y:S01]  /*0dc0*/  ULDC UR4, c[0x0][0x150] ;  /* 0x0000540000047ab9 */ /* 0x000fe20000000800 */
[----:B------:R-:W-:Y:S01]  /*0dd0*/  IADD3 R11, P0, RZ, -R31, RZ ;  /* 0x8000001fff0b7210 */ /* 0x000fe20007f1e0ff */
[----:B------:R-:W-:Y:S01]  /*0de0*/  IMAD.MOV.U32 R19, RZ, RZ, R17 ;  /* 0x000000ffff137224 */ /* 0x000fe200078e0011 */
[----:B------:R-:W-:-:S03]  /*0df0*/  I2FP.F32.U32 R2, R6 ;  /* 0x0000000600027245 */ /* 0x000fc60000201000 */
[----:B------:R-:W1:Y:S01]  /*0e00*/  LDC.64 R26, c[0x0][0x640] ;  /* 0x00019000ff1a7b82 */ /* 0x000e620000000a00 */
[----:B------:R-:W-:Y:S02]  /*0e10*/  IMAD.X R13, RZ, RZ, ~R7, P0 ;  /* 0x000000ffff0d7224 */ /* 0x000fe400000e0e07 */
[----:B------:R-:W-:Y:S01]  /*0e20*/  FMUL R2, R2, UR4 ;  /* 0x0000000402027c20 */ /* 0x000fe20008400000 */
[----:B------:R-:W-:Y:S01]  /*0e30*/  IMAD.WIDE.U32 R8, R11, R24, R18 ;  /* 0x000000180b087225 */ /* 0x000fe200078e0012 */
[----:B------:R-:W-:-:S03]  /*0e40*/  ULDC UR4, c[0x0][0x154] ;  /* 0x0000550000047ab9 */ /* 0x000fc60000000800 */
[----:B------:R-:W-:Y:S01]  /*0e50*/  IMAD R10, R13, R24, RZ ;  /* 0x000000180d0a7224 */ /* 0x000fe200078e02ff */
[----:B------:R-:W2:Y:S01]  /*0e60*/  LDC R7, c[0x0][0x144] ;  /* 0x00005100ff077b82 */ /* 0x000ea20000000800 */
[----:B------:R-:W3:Y:S02]  /*0e70*/  F2I.U32.TRUNC.NTZ R2, R2 ;  /* 0x0000000200027305 */ /* 0x000ee4000020f000 */
[----:B------:R-:W-:-:S04]  /*0e80*/  IMAD R11, R11, R25, R10 ;  /* 0x000000190b0b7224 */ /* 0x000fc800078e020a */
[----:B------:R-:W-:Y:S01]  /*0e90*/  IMAD.IADD R9, R9, 0x1, R11 ;  /* 0x0000000109097824 */ /* 0x000fe200078e020b */
[----:B------:R-:W4:Y:S01]  /*0ea0*/  LDC R22, c[0x0][0x608] ;  /* 0x00018200ff167b82 */ /* 0x000f220000000800 */
[----:B------:R-:W-:-:S03]  /*0eb0*/  IMAD.MOV.U32 R11, RZ, RZ, -0x1 ;  /* 0xffffffffff0b7424 */ /* 0x000fc600078e00ff */
[--C-:B0-----:R-:W-:Y:S02]  /*0ec0*/  SHF.R.U64 R20, R8, R12, R9.reuse ;  /* 0x0000000c08147219 */ /* 0x101fe40000001209 */
[----:B------:R-:W-:Y:S02]  /*0ed0*/  I2FP.F32.U32 R8, R14 ;  /* 0x0000000e00087245 */ /* 0x000fe40000201000 */
[----:B------:R-:W0:Y:S01]  /*0ee0*/  LDC R24, c[0x0][0x658] ;  /* 0x00019600ff187b82 */ /* 0x000e220000000800 */
[----:B-1----:R-:W-:Y:S01]  /*0ef0*/  ISETP.NE.U32.AND P0, PT, R26, RZ, PT ;  /* 0x000000ff1a00720c */ /* 0x002fe20003f05070 */
[----:B---3--:R-:W-:Y:S02]  /*0f00*/  IMAD.MOV R10, RZ, RZ, -R2 ;  /* 0x000000ffff0a7224 */ /* 0x008fe400078e0a02 */
[----:B------:R-:W-:Y:S01]  /*0f10*/  FMUL R8, R8, UR4 ;  /* 0x0000000408087c20 */ /* 0x000fe20008400000 */
[----:B------:R-:W-:Y:S02]  /*0f20*/  SHF.R.U32.HI R9, RZ, R12, R9 ;  /* 0x0000000cff097219 */ /* 0x000fe40000011609 */
[----:B------:R-:W-:Y:S01]  /*0f30*/  ISETP.NE.AND.EX P0, PT, R27, RZ, PT, P0 ;  /* 0x000000ff1b00720c */ /* 0x000fe20003f05300 */
[----:B------:R1:W3:Y:S01]  /*0f40*/  F2I.U32.TRUNC.NTZ R15, R8 ;  /* 0x00000008000f7305 */ /* 0x0002e2000020f000 */
[----:B------:R-:W1:Y:S01]  /*0f50*/  LDC R19, c[0x0][0x148] ;  /* 0x00005200ff137b82 */ /* 0x000e620000000800 */
[----:B--2---:R-:W-:-:S07]  /*0f60*/  IMAD R2, R7, R10, R6 ;  /* 0x0000000a07027224 */ /* 0x004fce00078e0206 */
[----:B------:R-:W2:Y:S01]  /*0f70*/  LDC R25, c[0x0][0x600] ;  /* 0x00018000ff197b82 */ /* 0x000ea20000000800 */
[-CC-:B----4-:R-:W-:Y:S02]  /*0f80*/  SHF.R.U64 R32, R20, R22.reuse, R9.reuse ;  /* 0x0000001614207219 */ /* 0x190fe40000001209 */
[----:B------:R-:W-:Y:S01]  /*0f90*/  SHF.R.U32.HI R7, RZ, R22, R9 ;  /* 0x00000016ff077219 */ /* 0x000fe20000011609 */
[----:B------:R-:W-:-:S04]  /*0fa0*/  IMAD.MOV.U32 R9, RZ, RZ, 0x1 ;  /* 0x00000001ff097424 */ /* 0x000fc800078e00ff */
[----:B------:R-:W4:Y:S01]  /*0fb0*/  LDC R28, c[0x0][0x648] ;  /* 0x00019200ff1c7b82 */ /* 0x000f220000000800 */
[-C--:B0-----:R-:W-:Y:S02]  /*0fc0*/  SHF.L.U32 R6, R11, R24.reuse, RZ ;  /* 0x000000180b067219 */ /* 0x081fe400000006ff */
[--C-:B------:R-:W-:Y:S02]  /*0fd0*/  SHF.R.U64 R22, R32, R24, R7.reuse ;  /* 0x0000001820167219 */ /* 0x100fe40000001207 */
[----:B------:R-:W-:Y:S02]  /*0fe0*/  LOP3.LUT R13, RZ, R6, RZ, 0x33, !PT ;  /* 0x00000006ff0d7212 */ /* 0x000fe400078e33ff */
[-C--:B------:R-:W-:Y:S01]  /*0ff0*/  SHF.R.U32.HI R7, RZ, R24.reuse, R7 ;  /* 0x00000018ff077219 */ /* 0x080fe20000011607 */
[----:B------:R-:W0:Y:S01]  /*1000*/  LDC R29, c[0x0][0x638] ;  /* 0x00018e00ff1d7b82 */ /* 0x000e220000000800 */
[----:B------:R-:W-:Y:S01]  /*1010*/  SHF.L.U32 R12, R9, R24, RZ ;  /* 0x00000018090c7219 */ /* 0x000fe200000006ff */
[----:B------:R-:W-:-:S06]  /*1020*/  IMAD.MOV.U32 R6, RZ, RZ, R22 ;  /* 0x000000ffff067224 */ /* 0x000fcc00078e0016 */
[----:B------:R-:W0:Y:S01]  /*1030*/  LDC R30, c[0x0][0x610] ;  /* 0x00018400ff1e7b82 */ /* 0x000e220000000800 */
[----:B-1-3--:R-:W-:Y:S05]  /*1040*/  @!P0 BRA `(.L_x_12) ;  /* 0x0000000000288947 */ /* 0x00afea0003800000 */
[----:B------:R-:W1:Y:S02]  /*1050*/  LDC R11, c[0x0][0x64c] ;  /* 0x00019300ff0b7b82 */ /* 0x000e640000000800 */
[----:B-1----:R-:W-:-:S05]  /*1060*/  IADD3 R11, P0, R22, R11, RZ ;  /* 0x0000000b160b7210 */ /* 0x002fca0007f1e0ff */
        /* <DEDUP_REMOVED lines=8> */
.L_x_12:
[----:B----4-:R-:W-:Y:S01]  /*10f0*/  SHF.R.U64 R6, R6, R28, R7 ;  /* 0x0000001c06067219 */ /* 0x010fe20000001207 */
[----:B--2---:R-:W-:Y:S01]  /*1100*/  VIADD R7, R25, 0xffffffff ;  /* 0xffffffff19077836 */ /* 0x004fe20000000000 */
[----:B------:R-:W-:Y:S01]  /*1110*/  LOP3.LUT R13, R32, R13, RZ, 0xc0, !PT ;  /* 0x0000000d200d7212 */ /* 0x000fe200078ec0ff */
[----:B------:R-:W-:Y:S02]  /*1120*/  IMAD.MOV R15, RZ, RZ, -R15 ;  /* 0x000000ffff0f7224 */ /* 0x000fe400078e0a0f */
[----:B------:R-:W-:Y:S01]  /*1130*/  IMAD.MOV R8, RZ, RZ, -R6 ;  /* 0x000000ffff087224 */ /* 0x000fe200078e0a06 */
[----:B------:R-:W-:Y:S01]  /*1140*/  LOP3.LUT R7, R20, R7, RZ, 0xc0, !PT ;  /* 0x0000000714077212 */ /* 0x000fe200078ec0ff */
[----:B------:R-:W-:Y:S02]  /*1150*/  IMAD R13, R12, R6, R13 ;  /* 0x000000060c0d7224 */ /* 0x000fe400078e020d */
[----:B------:R-:W-:Y:S02]  /*1160*/  @P1 IMAD R2, R19, R15, R14 ;  /* 0x0000000f13021224 */ /* 0x000fe400078e020e */
[----:B0-----:R-:W-:-:S02]  /*1170*/  IMAD R6, R8, R29, R22 ;  /* 0x0000001d08067224 */ /* 0x001fc400078e0216 */
[----:B------:R-:W-:Y:S02]  /*1180*/  IMAD R2, R13, R30, R2 ;  /* 0x0000001e0d027224 */ /* 0x000fe400078e0202 */
[----:B------:R-:W-:Y:S02]  /*1190*/  IMAD R19, R6, R25, R7 ;  /* 0x0000001906137224 */ /* 0x000fe400078e0207 */
[----:B------:R-:W-:-:S03]  /*11a0*/  IMAD.MOV.U32 R8, RZ, RZ, 0x1 ;  /* 0x00000001ff087424 */ /* 0x000fc600078e00ff */
[----:B------:R-:W-:Y:S02]  /*11b0*/  SEL R22, R19, R2, !P1 ;  /* 0x0000000213167207 */ /* 0x000fe40004800000 */
[----:B------:R-:W-:Y:S01]  /*11c0*/  SEL R19, R2, R19, !P1 ;  /* 0x0000001302137207 */ /* 0x000fe20004800000 */
[----:B------:R-:W-:-:S07]  /*11d0*/  IMAD.MOV.U32 R2, RZ, RZ, R31 ;  /* 0x000000ffff027224 */ /* 0x000fce00078e001f */
.L_x_10:
[----:B------:R-:W-:Y:S05]  /*11e0*/  @!P2 BRA `(.L_x_13) ;  /* 0x000000380020a947 */ /* 0x000fea0003800000 */
[----:B------:R-:W-:-:S13]  /*11f0*/  ISETP.GT.U32.AND P0, PT, R33, 0x1, PT ;  /* 0x000000012100780c */ /* 0x000fda0003f04070 */
[----:B------:R-:W-:Y:S05]  /*1200*/  @P0 EXIT ;  /* 0x000000000000094d */ /* 0x000fea0003800000 */
.L_x_14:
[----:B------:R-:W-:-:S08]  /*1210*/  NOP ;  /* 0x0000000000007918 */ /* 0x000fd00000000000 */
[----:B------:R-:W1:Y:S02]  /*1220*/  USETMAXREG.TRY_ALLOC.CTAPOOL UP0, 0xe8 ;  /* 0x000000e8000079c8 */ /* 0x000e640008000600 */
[----:B-1----:R-:W-:-:S13]  /*1230*/  PLOP3.LUT P0, PT, PT, PT, UP0, 0x80, 0x0 ;  /* 0x000000000000781c */ /* 0x002fda0003f0f008 */
[----:B------:R-:W-:Y:S05]  /*1240*/  @!P0 BRA `(.L_x_14) ;  /* 0xfffffffc00f08947 */ /* 0x000fea000383ffff */
[----:B------:R-:W-:-:S13]  /*1250*/  LOP3.LUT P0, RZ, R8, 0xff, RZ, 0xc0, !PT ;  /* 0x000000ff08ff7812 */ /* 0x000fda000780c0ff */
[----:B------:R-:W-:Y:S05]  /*1260*/  @!P0 EXIT ;  /* 0x000000000000894d */ /* 0x000fea0003800000 */
[----:B------:R-:W1:Y:S01]  /*1270*/  S2UR UR4, SR_CgaCtaId ;  /* 0x00000000000479c3 */ /* 0x000e620000008800 */
[----:B------:R-:W-:Y:S01]  /*1280*/  VIADD R6, R5, 0xffffffff ;  /* 0xffffffff05067836 */ /* 0x000fe20000000000 */
[----:B------:R-:W-:Y:S01]  /*1290*/  SHF.R.S32.HI R0, RZ, 0x1f, R3 ;  /* 0x0000001fff007819 */ /* 0x000fe20000011403 */
[----:B------:R-:W-:Y:S01]  /*12a0*/  UMOV UR41, 0x400 ;  /* 0x0000040000297882 */ /* 0x000fe20000000000 */
[----:B------:R-:W-:Y:S01]  /*12b0*/  UISETP.LT.AND UP0, UPT, UR40, 0x1, UPT ;  /* 0x000000012800788c */ /* 0x000fe2000bf01270 */
[----:B------:R-:W-:Y:S01]  /*12c0*/  LOP3.LUT R70, R16, 0x1, RZ, 0xfc, !PT ;  /* 0x0000000110467812 */ /* 0x000fe200078efcff */
[----:B------:R-:W-:Y:S01]  /*12d0*/  ULDC UR6, c[0x0][0x284] ;  /* 0x0000a10000067ab9 */ /* 0x000fe20000000800 */
[----:B------:R-:W-:Y:S01]  /*12e0*/  R2UR UR42, R6 ;  /* 0x00000000062a72ca */ /* 0x000fe200000e0000 */
[----:B------:R-:W-:Y:S01]  /*12f0*/  USEL UR43, UR40, 0x1, UP0 ;  /* 0x00000001282b7887 */ /* 0x000fe20008000000 */
[CC--:B------:R-:W-:Y:S01]  /*1300*/  LEA.HI R4, R0.reuse, R3.reuse, RZ, 0x2 ;  /* 0x0000000300047211 */ /* 0x0c0fe200078f10ff */
[----:B------:R-:W-:Y:S01]  /*1310*/  USHF.L.U32 UR46, UR40, 0x1, URZ ;  /* 0x00000001282e7899 */ /* 0x000fe2000800063f */
[----:B------:R-:W-:Y:S01]  /*1320*/  LEA.HI R0, R0, R3, RZ, 0x5 ;  /* 0x0000000300007211 */ /* 0x000fe200078f28ff */
[----:B------:R-:W-:Y:S01]  /*1330*/  UIADD3 UR43, -UR43, UR40, URZ ;  /* 0x000000282b2b7290 */ /* 0x000fe2000fffe13f */
[----:B------:R-:W-:-:S02]  /*1340*/  SHF.R.S32.HI R58, RZ, 0x2, R4 ;  /* 0x00000002ff3a7819 */ /* 0x000fc40000011404 */
[----:B------:R-:W-:Y:S02]  /*1350*/  SHF.R.S32.HI R5, RZ, 0x1f, R4 ;  /* 0x0000001fff057819 */ /* 0x000fe40000011404 */
[----:B------:R-:W-:Y:S02]  /*1360*/  LOP3.LUT R60, R4, 0xfffffffc, RZ, 0xc0, !PT ;  /* 0xfffffffc043c7812 */ /* 0x000fe400078ec0ff */
[----:B------:R-:W-:Y:S01]  /*1370*/  LEA.HI R5, R5, R58, RZ, 0x3 ;  /* 0x0000003a05057211 */ /* 0x000fe200078f18ff */
[----:B------:R-:W-:Y:S01]  /*1380*/  USHF.L.U32 UR42, UR42, 0x3, URZ ;  /* 0x000000032a2a7899 */ /* 0x000fe2000800063f */
[----:B------:R-:W-:Y:S01]  /*1390*/  ISETP.NE.AND P0, PT, R6, RZ, PT ;  /* 0x000000ff0600720c */ /* 0x000fe20003f05270 */
[----:B------:R-:W-:Y:S01]  /*13a0*/  IMAD.IADD R60, R3, 0x1, -R60 ;  /* 0x00000001033c7824 */ /* 0x000fe200078e0a3c */
[----:B------:R-:W-:Y:S01]  /*13b0*/  LOP3.LUT R5, R5, 0xfffffff8, RZ, 0xc0, !PT ;  /* 0xfffffff805057812 */ /* 0x000fe200078ec0ff */
[----:B-1----:R-:W-:Y:S01]  /*13c0*/  ULEA UR41, UR4, UR41, 0x18 ;  /* 0x0000002904297291 */ /* 0x002fe2000f8ec03f */
[----:B------:R-:W-:Y:S01]  /*13d0*/  SEL R71, RZ, 0x1, P0 ;  /* 0x00000001ff477807 */ /* 0x000fe20000000000 */
[----:B------:R-:W-:-:S02]  /*13e0*/  IMAD.U32 R62, RZ, RZ, UR42 ;  /* 0x0000002aff3e7e24 */ /* 0x000fc4000f8e00ff */
[----:B------:R-:W-:Y:S01]  /*13f0*/  UIADD3 UR47, UR41, 0x80, URZ ;  /* 0x00000080292f7890 */ /* 0x000fe2000fffe03f */
[----:B------:R-:W-:Y:S01]  /*1400*/  IMAD.IADD R58, R58, 0x1, -R5 ;  /* 0x000000013a3a7824 */ /* 0x000fe200078e0a05 */
[----:B------:R-:W-:Y:S01]  /*1410*/  UIADD3 UR4, UR41, 0x180, URZ ;  /* 0x0000018029047890 */ /* 0x000fe2000fffe03f */
[----:B------:R-:W-:Y:S01]  /*1420*/  SHF.R.S32.HI R5, RZ, 0x5, R0 ;  /* 0x00000005ff057819 */ /* 0x000fe20000011400 */
[----:B------:R-:W-:Y:S01]  /*1430*/  UIADD3 UR5, UR41, 0xe180, URZ ;  /* 0x0000e18029057890 */ /* 0x000fe2000fffe03f */
[C---:B------:R-:W-:Y:S01]  /*1440*/  LOP3.LUT R64, R62.reuse, 0x8, RZ, 0xc0, !PT ;  /* 0x000000083e407812 */ /* 0x040fe200078ec0ff */
[----:B------:R-:W-:Y:S01]  /*1450*/  USHF.R.U32.HI UR4, URZ, 0x4, UR4 ;  /* 0x000000043f047899 */ /* 0x000fe20008011604 */
[--C-:B------:R-:W-:Y:S01]  /*1460*/  SHF.R.S32.HI R59, RZ, 0x1f, R58.reuse ;  /* 0x0000001fff3b7819 */ /* 0x100fe2000001143a */
[----:B------:R-:W-:Y:S01]  /*1470*/  USHF.R.U32.HI UR5, URZ, 0x4, UR5 ;  /* 0x000000043f057899 */ /* 0x000fe20008011605 */
[C-C-:B------:R-:W-:Y:S01]  /*1480*/  IMAD R65, R5.reuse, -0x10, -R58.reuse ;  /* 0xfffffff005417824 */ /* 0x140fe200078e0a3a */
[----:B------:R-:W-:Y:S01]  /*1490*/  ULOP3.LUT UR4, UR4, 0x3fff, URZ, 0xc0, !UPT ;  /* 0x00003fff04047892 */ /* 0x000fe2000f8ec03f */
[----:B------:R-:W-:Y:S01]  /*14a0*/  IMAD.U32 R61, RZ, RZ, UR47 ;  /* 0x0000002fff3d7e24 */ /* 0x000fe2000f8e00ff */
[----:B------:R-:W-:Y:S01]  /*14b0*/  ULOP3.LUT UR5, UR5, 0x3fff, URZ, 0xc0, !UPT ;  /* 0x00003fff05057892 */ /* 0x000fe2000f8ec03f */
[----:B------:R-:W-:Y:S01]  /*14c0*/  IMAD.WIDE R58, R5, 0x10, R58 ;  /* 0x00000010053a7825 */ /* 0x000fe200078e023a */
[----:B------:R-:W-:Y:S01]  /*14d0*/  LOP3.LUT R62, R62, 0x8, RZ, 0xc, !PT ;  /* 0x000000083e3e7812 */ /* 0x000fe200078e0cff */
[----:B------:R-:W-:Y:S01]  /*14e0*/  ULOP3.LUT UR44, UR4, 0x10000, URZ, 0xfc, !UPT ;  /* 0x00010000042c7892 */ /* 0x000fe2000f8efc3f */
[----:B------:R-:W-:Y:S01]  /*14f0*/  LOP3.LUT R64, R64, 0x18, RZ, 0x3c, !PT ;  /* 0x0000001840407812 */ /* 0x000fe200078e3cff */
[----:B------:R-:W-:Y:S01]  /*1500*/  VIADD R63, R61, UR42 ;  /* 0x0000002a3d3f7c36 */ /* 0x000fe20008000000 */
[----:B------:R-:W-:Y:S01]  /*1510*/  ULOP3.LUT UR45, UR5, 0x10000, URZ, 0xfc, !UPT ;  /* 0x00010000052d7892 */ /* 0x000fe2000f8efc3f */
[----:B------:R-:W-:-:S11]  /*1520*/  VIADD R65, R65, UR6 ;  /* 0x0000000641417c36 */ /* 0x000fd60008000000 */
.L_x_98:
[----:B------:R-:W-:Y:S01]  /*1530*/  SHF.L.U32 R0, R71, 0x1f, RZ ;  /* 0x0000001f47007819 */ /* 0x000fe200000006ff */
[----:B------:R-:W-:Y:S02]  /*1540*/  ULDC UR4, c[0x0][0x28c] ;  /* 0x0000a30000047ab9 */ /* 0x000fe40000000800 */
[----:B------:R-:W-:Y:S01]  /*1550*/  ISETP.LT.AND P1, PT, RZ, UR4, PT ;  /* 0x00000004ff007c0c */ /* 0x000fe2000bf21270 */
[----:B-1----:R-:W1:Y:S02]  /*1560*/  SYNCS.PHASECHK.TRANS64.TRYWAIT P0, [R61+UR42], R0 ;  /* 0x000000003d0075a7 */ /* 0x002e64000800016a */
[----:B-1-34-:R-:W-:Y:S10]  /*1570*/  @!P0 BRA `(.L_x_15) ;  /* 0x0000004400a08947 */ /* 0x01aff40003800000 */
.L_x_123:
[----:B------:R-:W-:Y:S05]  /*1580*/  @P1 BRA `(.L_x_16) ;  /* 0x0000000000401947 */ /* 0x000fea0003800000 */
[----:B-1----:R-:W-:Y:S01]  /*1590*/  MOV R0, 0x0 ;  /* 0x0000000000007802 */ /* 0x002fe20000000f00 */
[----:B------:R-:W-:Y:S01]  /*15a0*/  ULDC.64 UR4, c[0x4][0x68] ;  /* 0x01001a0000047ab9 */ /* 0x000fe20000000a00 */
[----:B------:R-:W-:Y:S01]  /*15b0*/  ULDC.64 UR6, c[0x4][0x8] ;  /* 0x0100020000067ab9 */ /* 0x000fe20000000a00 */
[----:B------:R-:W-:Y:S01]  /*15c0*/  IMAD.U32 R4, RZ, RZ, UR4 ;  /* 0x00000004ff047e24 */ /* 0x000fe2000f8e00ff */
[----:B------:R1:W2:Y:S01]  /*15d0*/  LDC.64 R14, c[0x4][R0] ;  /* 0x01000000000e7b82 */ /* 0x0002a20000000a00 */
[----:B------:R-:W-:Y:S01]  /*15e0*/  IMAD.U32 R5, RZ, RZ, UR5 ;  /* 0x00000005ff057e24 */ /* 0x000fe2000f8e00ff */
[----:B------:R-:W-:Y:S01]  /*15f0*/  ULDC.64 UR4, c[0x4][0x70] ;  /* 0x01001c0000047ab9 */ /* 0x000fe20000000a00 */
[----:B------:R-:W-:Y:S02]  /*1600*/  IMAD.U32 R10, RZ, RZ, UR6 ;  /* 0x00000006ff0a7e24 */ /* 0x000fe4000f8e00ff */
[----:B------:R-:W-:Y:S02]  /*1610*/  IMAD.U32 R6, RZ, RZ, UR4 ;  /* 0x00000004ff067e24 */ /* 0x000fe4000f8e00ff */
[----:B------:R-:W-:-:S02]  /*1620*/  IMAD.U32 R7, RZ, RZ, UR5 ;  /* 0x00000005ff077e24 */ /* 0x000fc4000f8e00ff */
[----:B------:R-:W-:Y:S02]  /*1630*/  IMAD.U32 R11, RZ, RZ, UR7 ;  /* 0x00000007ff0b7e24 */ /* 0x000fe4000f8e00ff */
[----:B------:R-:W-:Y:S02]  /*1640*/  IMAD.MOV.U32 R8, RZ, RZ, 0x1e1 ;  /* 0x000001e1ff087424 */ /* 0x000fe400078e00ff */
[----:B0-----:R-:W-:Y:S02]  /*1650*/  IMAD.MOV.U32 R12, RZ, RZ, 0x1 ;  /* 0x00000001ff0c7424 */ /* 0x001fe400078e00ff */
[----:B-1----:R-:W-:-:S07]  /*1660*/  IMAD.MOV.U32 R13, RZ, RZ, RZ ;  /* 0x000000ffff0d7224 */ /* 0x002fce00078e00ff */
[----:B------:R-:W-:-:S07]  /*1670*/  LEPC R20, `(.L_x_16) ;  /* 0x000000001014794e */ /* 0x000fce0000000000 */
[----:B--2--5:R-:W-:Y:S05]  /*1680*/  CALL.ABS.NOINC R14 ;  /* 0x000000000e007343 */ /* 0x024fea0003c00000 */
.L_x_16:
[----:B------:R-:W-:-:S13]  /*1690*/  ISETP.NE.AND P0, PT, R70, 0x3, PT ;  /* 0x000000034600780c */ /* 0x000fda0003f05270 */
[----:B------:R-:W-:Y:S05]  /*16a0*/  @!P0 BRA `(.L_x_17) ;  /* 0x0000000000048947 */ /* 0x000fea0003800000 */
[----:B------:R-:W-:Y:S01]  /*16b0*/  BPT.TRAP 0x1 ;  /* 0x000000040000795c */ /* 0x000fe20000300000 */
.L_x_17:
[----:B------:R-:W-:Y:S02]  /*16c0*/  IMAD.U32 R3, RZ, RZ, UR38 ;  /* 0x00000026ff037e24 */ /* 0x000fe4000f8e00ff */
[----:B-1----:R-:W-:-:S03]  /*16d0*/  IMAD.U32 R0, RZ, RZ, UR39 ;  /* 0x00000027ff007e24 */ /* 0x002fc6000f8e00ff */
[----:B------:R-:W-:Y:S02]  /*16e0*/  LEA R3, R3, UR41, 0x3 ;  /* 0x0000002903037c11 */ /* 0x000fe4000f8e18ff */
[----:B------:R-:W-:-:S04]  /*16f0*/  SHF.L.U32 R0, R0, 0x1f, RZ ;  /* 0x0000001f00007819 */ /* 0x000fc800000006ff */
[----:B------:R1:W2:Y:S01]  /*1700*/  SYNCS.PHASECHK.TRANS64.TRYWAIT P1, [R3+URZ], R0 ;  /* 0x00000000030075a7 */ /* 0x0002a2000802017f */
[----:B------:R-:W-:Y:S05]  /*1710*/  @!P0 BRA `(.L_x_18) ;  /* 0x0000000000048947 */ /* 0x000fea0003800000 */
[----:B------:R-:W-:Y:S01]  /*1720*/  BPT.TRAP 0x1 ;  /* 0x000000040000795c */ /* 0x000fe20000300000 */
.L_x_18:
[----:B--2---:R-:W-:Y:S05]  /*1730*/  @P1 BRA `(.L_x_19) ;  /* 0x0000000000081947 */ /* 0x004fea0003800000 */
[----:B------:R-:W2:Y:S02]  /*1740*/  SYNCS.PHASECHK.TRANS64.TRYWAIT P1, [R3+URZ], R0 ;  /* 0x00000000030075a7 */ /* 0x000ea4000802017f */
[----:B--2---:R-:W-:Y:S05]  /*1750*/  @!P1 BRA `(.L_x_20) ;  /* 0x00000044003c9947 */ /* 0x004fea0003800000 */
.L_x_19:
[----:B------:R-:W-:Y:S05]  /*1760*/  WARPSYNC.ALL ;  /* 0x0000000000007948 */ /* 0x000fea0003800000 */
[----:B------:R-:W-:Y:S01]  /*1770*/  ULEA UR8, UR38, UR44, 0x9 ;  /* 0x0000002c26087291 */ /* 0x000fe2000f8e483f */
[----:B------:R-:W-:Y:S01]  /*1780*/  WARPGROUP.ARRIVE ;  /* 0x00000000000079c5 */ /* 0x000fe20000000000 */
[----:B------:R-:W-:Y:S01]  /*1790*/  ULEA UR9, UR38, UR45, 0x9 ;  /* 0x0000002d26097291 */ /* 0x000fe2000f8e483f */
[----:B-12---:R-:W-:Y:S01]  /*17a0*/  IMAD.U32 R0, RZ, RZ, UR43 ;  /* 0x0000002bff007e24 */ /* 0x006fe2000f8e00ff */
[----:B------:R-:W-:Y:S01]  /*17b0*/  UMOV UR5, 0x40000040 ;  /* 0x4000004000057882 */ /* 0x000fe20000000000 */
[----:B------:R-:W-:-:S02]  /*17c0*/  UMOV UR7, 0x40000040 ;  /* 0x4000004000077882 */ /* 0x000fc40000000000 */
[----:B------:R-:W-:Y:S01]  /*17d0*/  UMOV UR4, UR8 ;  /* 0x0000000800047c82 */ /* 0x000fe20008000000 */
[----:B------:R-:W-:Y:S01]  /*17e0*/  ISETP.GE.AND P1, PT, R0, 0x1, PT ;  /* 0x000000010000780c */ /* 0x000fe20003f26270 */
[----:B------:R-:W-:Y:S02]  /*17f0*/  UMOV UR6, UR9 ;  /* 0x0000000900067c82 */ /* 0x000fe40008000000 */
[----:B------:R-:W-:Y:S01]  /*1800*/  HGMMA.64x64x16.F32.BF16 R24, gdesc[UR4], RZ, !UPT, gsb0 ;  /* 0x00e00000041879f0 */ /* 0x000fe2000c0018ff */
[----:B------:R-:W-:Y:S02]  /*1810*/  UIADD3 UR4, UR8, 0x2, URZ ;  /* 0x0000000208047890 */ /* 0x000fe4000fffe03f */
[----:B------:R-:W-:Y:S01]  /*1820*/  UIADD3 UR6, UR9, 0x2, URZ ;  /* 0x0000000209067890 */ /* 0x000fe2000fffe03f */
[----:B------:R-:W-:Y:S01]  /*1830*/  UMOV UR5, 0x40000040 ;  /* 0x4000004000057882 */ /* 0x000fe20000000000 */
[----:B------:R-:W-:Y:S01]  /*1840*/  UMOV UR7, 0x40000040 ;  /* 0x4000004000077882 */ /* 0x000fe20000000000 */
[----:B------:R-:W-:-:S02]  /*1850*/  WARPGROUP.DEPBAR.LE gsb0, 0x0 ;  /* 0x00008000000079c5 */ /* 0x000fc40000010000 */
[----:B------:R-:W-:-:S06]  /*1860*/  WARPGROUP.ARRIVE ;  /* 0x00000000000079c5 */ /* 0x000fcc0000000000 */
[----:B------:R-:W-:Y:S01]  /*1870*/  HGMMA.64x64x16.F32.BF16 R24, gdesc[UR4], R24, gsb0 ;  /* 0x00e00000041879f0 */ /* 0x000fe20008001818 */
[----:B------:R-:W-:Y:S02]  /*1880*/  UIADD3 UR4, UR8, 0x4, URZ ;  /* 0x0000000408047890 */ /* 0x000fe4000fffe03f */
[----:B------:R-:W-:Y:S01]  /*1890*/  UIADD3 UR6, UR9, 0x4, URZ ;  /* 0x0000000409067890 */ /* 0x000fe2000fffe03f */
[----:B------:R-:W-:Y:S01]  /*18a0*/  UMOV UR5, 0x40000040 ;  /* 0x4000004000057882 */ /* 0x000fe20000000000 */
[----:B------:R-:W-:Y:S01]  /*18b0*/  UMOV UR7, 0x40000040 ;  /* 0x4000004000077882 */ /* 0x000fe20000000000 */
[----:B------:R-:W-:Y:S02]  /*18c0*/  WARPGROUP.DEPBAR.LE gsb0, 0x0 ;  /* 0x00008000000079c5 */ /* 0x000fe40000010000 */
        /* <DEDUP_REMOVED lines=8> */
[----:B------:R-:W-:Y:S03]  /*1950*/  HGMMA.64x64x16.F32.BF16 R24, gdesc[UR4], R24, gsb0 ;  /* 0x00e00000041879f0 */ /* 0x000fe60008001818 */
[----:B------:R-:W-:Y:S02]  /*1960*/  WARPGROUP.DEPBAR.LE gsb0, 0x0 ;  /* 0x00008000000079c5 */ /* 0x000fe40000010000 */
[----:B------:R-:W-:Y:S05]  /*1970*/  @!P1 BRA `(.L_x_21) ;  /* 0x0000000400109947 */ /* 0x000fea0003800000 */
[----:B------:R-:W-:Y:S01]  /*1980*/  UIADD3 UR4, UR38, 0x1, URZ ;  /* 0x0000000126047890 */ /* 0x000fe2000fffe03f */
[----:B------:R-:W-:Y:S01]  /*1990*/  IMAD.U32 R0, RZ, RZ, UR43 ;  /* 0x0000002bff007e24 */ /* 0x000fe2000f8e00ff */
[----:B------:R-:W-:Y:S02]  /*19a0*/  UMOV UR9, UR38 ;  /* 0x0000002600097c82 */ /* 0x000fe40008000000 */
[----:B------:R-:W-:-:S04]  /*19b0*/  UISETP.NE.AND UP0, UPT, UR4, 0x7, UPT ;  /* 0x000000070400788c */ /* 0x000fc8000bf05270 */
[----:B------:R-:W-:Y:S02]  /*19c0*/  USEL UR5, URZ, 0x1, UP0 ;  /* 0x000000013f057887 */ /* 0x000fe40008000000 */
[----:B------:R-:W-:Y:S02]  /*19d0*/  USEL UR8, UR4, URZ, UP0 ;  /* 0x0000003f04087287 */ /* 0x000fe40008000000 */
[----:B------:R-:W-:-:S06]  /*19e0*/  ULOP3.LUT UR5, UR39, UR5, URZ, 0x3c, !UPT ;  /* 0x0000000527057292 */ /* 0x000fcc000f8e3c3f */
[----:B------:R-:W-:-:S07]  /*19f0*/  IMAD.U32 R5, RZ, RZ, UR5 ;  /* 0x00000005ff057e24 */ /* 0x000fce000f8e00ff */
.L_x_28:
[----:B-12---:R-:W-:Y:S05]  /*1a00*/  @!P0 BRA `(.L_x_22) ;  /* 0x0000000000048947 */ /* 0x006fea0003800000 */
[----:B------:R-:W-:Y:S01]  /*1a10*/  BPT.TRAP 0x1 ;  /* 0x000000040000795c */ /* 0x000fe20000300000 */
.L_x_22:
[----:B------:R-:W-:Y:S01]  /*1a20*/  ULEA UR4, UR8, UR41, 0x3 ;  /* 0x0000002908047291 */ /* 0x000fe2000f8e183f */
[----:B------:R-:W-:-:S08]  /*1a30*/  SHF.L.U32 R3, R5, 0x1f, RZ ;  /* 0x0000001f05037819 */ /* 0x000fd000000006ff */
[----:B------:R1:W2:Y:S01]  /*1a40*/  SYNCS.PHASECHK.TRANS64.TRYWAIT P1, [UR4], R3 ;  /* 0x00000003ff0075a7 */ /* 0x0002a20008020144 */
[----:B------:R-:W-:Y:S05]  /*1a50*/  @!P0 BRA `(.L_x_23) ;  /* 0x0000000000048947 */ /* 0x000fea0003800000 */
[----:B------:R-:W-:Y:S01]  /*1a60*/  BPT.TRAP 0x1 ;  /* 0x000000040000795c */ /* 0x000fe20000300000 */
.L_x_23:
[----:B--2---:R-:W-:Y:S05]  /*1a70*/  @P1 BRA `(.L_x_24) ;  /* 0x0000000000081947 */ /* 0x004fea0003800000 */
[----:B------:R-:W2:Y:S02]  /*1a80*/  SYNCS.PHASECHK.TRANS64.TRYWAIT P1, [UR4], R3 ;  /* 0x00000003ff0075a7 */ /* 0x000ea40008020144 */
[----:B--2---:R-:W-:Y:S05]  /*1a90*/  @!P1 BRA `(.L_x_25) ;  /* 0x0000004000809947 */ /* 0x004fea0003800000 */
.L_x_24:
[----:B------:R-:W-:Y:S01]  /*1aa0*/  ULEA UR10, UR8, UR44, 0x9 ;  /* 0x0000002c080a7291 */ /* 0x000fe2000f8e483f */
[----:B------:R-:W-:Y:S01]  /*1ab0*/  WARPGROUP.ARRIVE ;  /* 0x00000000000079c5 */ /* 0x000fe20000000000 */
[----:B------:R-:W-:Y:S01]  /*1ac0*/  ULEA UR11, UR8, UR45, 0x9 ;  /* 0x0000002d080b7291 */ /* 0x000fe2000f8e483f */
[----:B------:R-:W-:Y:S01]  /*1ad0*/  UMOV UR5, 0x40000040 ;  /* 0x4000004000057882 */ /* 0x000fe20000000000 */
[----:B------:R-:W-:-:S03]  /*1ae0*/  UMOV UR7, 0x40000040 ;  /* 0x4000004000077882 */ /* 0x000fc60000000000 */
[----:B------:R-:W-:Y:S02]  /*1af0*/  UMOV UR4, UR10 ;  /* 0x0000000a00047c82 */ /* 0x000fe40008000000 */
[----:B------:R-:W-:Y:S02]  /*1b00*/  UMOV UR6, UR11 ;  /* 0x0000000b00067c82 */ /* 0x000fe40008000000 */
[----:B------:R-:W-:Y:S01]  /*1b10*/  HGMMA.64x64x16.F32.BF16 R24, gdesc[UR4], R24, gsb0 ;  /* 0x00e00000041879f0 */ /* 0x000fe20008001818 */
        /* <DEDUP_REMOVED lines=23> */
[----:B------:R-:W-:Y:S01]  /*1c90*/  BPT.TRAP 0x1 ;  /* 0x000000040000795c */ /* 0x000fe20000300000 */
.L_x_26:
[----:B------:R-:W-:Y:S01]  /*1ca0*/  ULEA UR4, UR9, UR41, 0x3 ;  /* 0x0000002909047291 */ /* 0x000fe2000f8e183f */
[----:B------:R-:W-:-:S03]  /*1cb0*/  ISETP.GT.U32.AND P1, PT, R16, 0x1, PT ;  /* 0x000000011000780c */ /* 0x000fc60003f24070 */
[----:B------:R-:W-:-:S04]  /*1cc0*/  UIADD3 UR4, UR4, 0x38, URZ ;  /* 0x0000003804047890 */ /* 0x000fc8000fffe03f */
[----:B------:R-:W-:-:S09]  /*1cd0*/  UPRMT UR4, URZ, 0x654, UR4 ;  /* 0x000006543f047896 */ /* 0x000fd20008000004 */
[----:B------:R-:W-:Y:S01]  /*1ce0*/  SYNCS.ARRIVE.TRANS64.RED.A1T0 RZ, [UR4], RZ ;  /* 0x000000ffffff79a7 */ /* 0x000fe20008100404 */
[----:B------:R-:W-:Y:S05]  /*1cf0*/  @P1 BRA `(.L_x_27) ;  /* 0x0000000000041947 */ /* 0x000fea0003800000 */
[----:B------:R-:W-:Y:S01]  /*1d00*/  BPT.TRAP 0x1 ;  /* 0x000000040000795c */ /* 0x000fe20000300000 */
.L_x_27:
[----:B------:R-:W-:Y:S01]  /*1d10*/  UIADD3 UR8, UR8, 0x1, URZ ;  /* 0x0000000108087890 */ /* 0x000fe2000fffe03f */
[C---:B------:R-:W-:Y:S01]  /*1d20*/  ISETP.GT.AND P1, PT, R0.reuse, 0x1, PT ;  /* 0x000000010000780c */ /* 0x040fe20003f24270 */
[----:B------:R-:W-:Y:S01]  /*1d30*/  UIADD3 UR9, UR9, 0x1, URZ ;  /* 0x0000000109097890 */ /* 0x000fe2000fffe03f */
[----:B------:R-:W-:Y:S01]  /*1d40*/  VIADD R0, R0, 0xffffffff ;  /* 0xffffffff00007836 */ /* 0x000fe20000000000 */
[----:B------:R-:W-:Y:S02]  /*1d50*/  UISETP.NE.AND UP0, UPT, UR8, 0x7, UPT ;  /* 0x000000070800788c */ /* 0x000fe4000bf05270 */
[----:B------:R-:W-:Y:S02]  /*1d60*/  UISETP.NE.AND UP1, UPT, UR9, 0x7, UPT ;  /* 0x000000070900788c */ /* 0x000fe4000bf25270 */
[----:B------:R-:W-:Y:S02]  /*1d70*/  USEL UR4, URZ, 0x1, UP0 ;  /* 0x000000013f047887 */ /* 0x000fe40008000000 */
[----:B------:R-:W-:-:S02]  /*1d80*/  USEL UR8, UR8, URZ, UP0 ;  /* 0x0000003f08087287 */ /* 0x000fc40008000000 */
[----:B------:R-:W-:Y:S02]  /*1d90*/  USEL UR9, UR9, URZ, UP1 ;  /* 0x0000003f09097287 */ /* 0x000fe40008800000 */
[----:B------:R-:W-:Y:S01]  /*1da0*/  LOP3.LUT R5, R5, UR4, RZ, 0x3c, !PT ;  /* 0x0000000405057c12 */ /* 0x000fe2000f8e3cff */
[----:B------:R-:W-:Y:S09]  /*1db0*/  @P1 BRA `(.L_x_28) ;  /* 0xfffffffc00101947 */ /* 0x000ff2000383ffff */
.L_x_21:
[----:B------:R-:W3:Y:S01]  /*1dc0*/  LDC R0, c[0x0][0x28c] ;  /* 0x0000a300ff007b82 */ /* 0x000ee20000000800 */
[----:B------:R4:W-:Y:S01]  /*1dd0*/  SYNCS.ARRIVE.TRANS64.A1T0 RZ, [R62+UR47], RZ ;  /* 0x000000ff3eff79a7 */ /* 0x0009e2000810002f */
[----:B---3--:R-:W-:-:S13]  /*1de0*/  ISETP.GE.AND P1, PT, R0, 0x1, PT ;  /* 0x000000010000780c */ /* 0x008fda0003f26270 */
[----:B----4-:R-:W-:Y:S05]  /*1df0*/  @!P1 BRA `(.L_x_29) ;  /* 0x00000000003c9947 */ /* 0x010fea0003800000 */
[----:B------:R-:W-:Y:S05]  /*1e00*/  @!P0 BRA `(.L_x_30) ;  /* 0x0000000000048947 */ /* 0x000fea0003800000 */
[----:B------:R-:W-:Y:S01]  /*1e10*/  BPT.TRAP 0x1 ;  /* 0x000000040000795c */ /* 0x000fe20000300000 */
.L_x_30:
[----:B------:R-:W-:Y:S01]  /*1e20*/  UIADD3 UR6, UR43, UR38, URZ ;  /* 0x000000262b067290 */ /* 0x000fe2000fffe03f */
[----:B------:R-:W-:-:S03]  /*1e30*/  ISETP.GT.U32.AND P0, PT, R16, 0x1, PT ;  /* 0x000000011000780c */ /* 0x000fc60003f04070 */
[----:B------:R-:W-:-:S04]  /*1e40*/  UIMAD.WIDE.U32 UR4, UR6, 0x24924925, URZ ;  /* 0x24924925060478a5 */ /* 0x000fc8000f8e003f */
[----:B------:R-:W-:-:S04]  /*1e50*/  UIADD3 UR4, UR6, -UR5, URZ ;  /* 0x8000000506047290 */ /* 0x000fc8000fffe03f */
[----:B------:R-:W-:-:S04]  /*1e60*/  ULEA.HI UR4, UR4, UR5, URZ, 0x1f ;  /* 0x0000000504047291 */ /* 0x000fc8000f8ff83f */
[----:B------:R-:W-:-:S04]  /*1e70*/  USHF.R.U32.HI UR4, URZ, 0x2, UR4 ;  /* 0x000000023f047899 */ /* 0x000fc80008011604 */
[----:B------:R-:W-:-:S04]  /*1e80*/  UIMAD UR4, UR4, -0x7, UR6 ;  /* 0xfffffff9040478a4 */ /* 0x000fc8000f8e0206 */
[----:B------:R-:W-:-:S04]  /*1e90*/  ULEA UR4, UR4, UR41, 0x3 ;  /* 0x0000002904047291 */ /* 0x000fc8000f8e183f */
[----:B------:R-:W-:-:S04]  /*1ea0*/  UIADD3 UR4, UR4, 0x38, URZ ;  /* 0x0000003804047890 */ /* 0x000fc8000fffe03f */
[----:B------:R-:W-:-:S09]  /*1eb0*/  UPRMT UR4, URZ, 0x654, UR4 ;  /* 0x000006543f047896 */ /* 0x000fd20008000004 */
[----:B------:R-:W-:Y:S01]  /*1ec0*/  SYNCS.ARRIVE.TRANS64.RED.A1T0 RZ, [UR4], RZ ;  /* 0x000000ffffff79a7 */ /* 0x000fe20008100404 */
[----:B------:R-:W-:Y:S05]  /*1ed0*/  @P0 BRA `(.L_x_29) ;  /* 0x0000000000040947 */ /* 0x000fea0003800000 */
[----:B------:R-:W-:Y:S01]  /*1ee0*/  BPT.TRAP 0x1 ;  /* 0x000000040000795c */ /* 0x000fe20000300000 */
.L_x_29:
[----:B------:R-:W-:Y:S01]  /*1ef0*/  SHF.L.U32 R0, R71, 0x1f, RZ ;  /* 0x0000001f47007819 */ /* 0x000fe200000006ff */
[----:B------:R-:W-:Y:S01]  /*1f00*/  UIADD3 UR38, UR46, UR38, URZ ;  /* 0x000000262e267290 */ /* 0x000fe2000fffe03f */
[----:B------:R-:W3:Y:S01]  /*1f10*/  LDC R7, c[0x0][0x288] ;  /* 0x0000a200ff077b82 */ /* 0x000ee20000000800 */
[----:B------:R-:W-:Y:S01]  /*1f20*/  UISETP.GE.U32.AND UP1, UPT, UR46, 0x7, UPT ;  /* 0x000000072e00788c */ /* 0x000fe2000bf26070 */
[----:B------:R-:W-:Y:S01]  /*1f30*/  IMAD.SHL.U32 R8, R60, 0x2, RZ ;  /* 0x000000023c087824 */ /* 0x000fe200078e00ff */
[----:B------:R-:W-:Y:S02]  /*1f40*/  UISETP.GT.U32.AND UP0, UPT, UR38, 0x6, UPT ;  /* 0x000000062600788c */ /* 0x000fe4000bf04070 */
[----:B------:R-:W-:Y:S02]  /*1f50*/  UIMAD.WIDE.U32 UR4, UR38, 0x24924925, URZ ;  /* 0x24924925260478a5 */ /* 0x000fe4000f8e003f */
[----:B------:R-:W-:Y:S01]  /*1f60*/  UISETP.LT.U32.AND UP0, UPT, UR46, 0x7, UP0 ;  /* 0x000000072e00788c */ /* 0x000fe20008701070 */
[----:B------:R-:W4:Y:S01]  /*1f70*/  SYNCS.PHASECHK.TRANS64.TRYWAIT P0, [R61+UR42+0x10], R0 ;  /* 0x000010003d0075a7 */ /* 0x000f22000800016a */
[----:B------:R-:W-:Y:S01]  /*1f80*/  UIADD3 UR4, UR38, -UR5, URZ ;  /* 0x8000000526047290 */ /* 0x000fe2000fffe03f */
[----:B------:R-:W-:Y:S01]  /*1f90*/  SHF.R.S32.HI R9, RZ, 0x1f, R8 ;  /* 0x0000001fff097819 */ /* 0x000fe20000011408 */
[----:B------:R-:W-:-:S02]  /*1fa0*/  USEL UR6, URZ, 0x1, !UP0 ;  /* 0x000000013f067887 */ /* 0x000fc4000c000000 */
[----:B------:R-:W-:Y:S02]  /*1fb0*/  ULEA.HI UR4, UR4, UR5, URZ, 0x1f ;  /* 0x0000000504047291 */ /* 0x000fe4000f8ff83f */
[----:B------:R-:W-:Y:S02]  /*1fc0*/  ULOP3.LUT UR39, UR39, UR6, URZ, 0x3c, !UPT ;  /* 0x0000000627277292 */ /* 0x000fe4000f8e3c3f */
[----:B------:R-:W-:-:S04]  /*1fd0*/  USHF.R.U32.HI UR4, URZ, 0x2, UR4 ;  /* 0x000000023f047899 */ /* 0x000fc80008011604 */
[----:B------:R-:W-:Y:S02]  /*1fe0*/  @UP1 ULOP3.LUT UR39, UR39, 0x1, UR4, 0x78, !UPT ;  /* 0x0000000127271892 */ /* 0x000fe4000f8e7804 */
[----:B------:R-:W-:Y:S01]  /*1ff0*/  UIMAD UR38, UR4, -0x7, UR38 ;  /* 0xfffffff9042678a4 */ /* 0x000fe2000f8e0226 */
[----:B---34-:R-:W-:Y:S11]  /*2000*/  @!P0 BRA `(.L_x_31) ;  /* 0x0000003c003c8947 */ /* 0x018ff60003800000 */
.L_x_124:
[----:B---3--:R-:W-:Y:S01]  /*2010*/  IMAD.SHL.U32 R0, R19, 0x40, RZ ;  /* 0x0000004013007824 */ /* 0x008fe200078e00ff */
[----:B------:R-:W-:Y:S01]  /*2020*/  ULDC UR6, c[0x0][0x284] ;  /* 0x0000a10000067ab9 */ /* 0x000fe20000000800 */
[----:B------:R-:W-:Y:S01]  /*2030*/  IMAD.SHL.U32 R14, R22, 0x40, RZ ;  /* 0x00000040160e7824 */ /* 0x000fe200078e00ff */
[----:B------:R-:W-:Y:S01]  /*2040*/  SHF.R.S32.HI R11, RZ, 0x1f, R2 ;  /* 0x0000001fff0b7819 */ /* 0x000fe20000011402 */
[----:B------:R-:W-:Y:S01]  /*2050*/  ULDC.64 UR4, c[0x0][0x5d0] ;  /* 0x0001740000047ab9 */ /* 0x000fe20000000a00 */
[----:B------:R-:W-:Y:S01]  /*2060*/  ISETP.GE.AND P0, PT, R0, UR6, PT ;  /* 0x0000000600007c0c */ /* 0x000fe2000bf06270 */
[----:B--2---:R-:W-:Y:S01]  /*2070*/  IMAD.WIDE.U32 R4, R2, UR4, R8 ;  /* 0x0000000402047c25 */ /* 0x004fe2000f8e0008 */
[----:B------:R-:W-:Y:S02]  /*2080*/  SHF.R.S32.HI R15, RZ, 0x1f, R14 ;  /* 0x0000001fff0f7819 */ /* 0x000fe4000001140e */
[C---:B------:R-:W-:Y:S01]  /*2090*/  ISETP.GE.OR P0, PT, R14.reuse, R7, P0 ;  /* 0x000000070e00720c */ /* 0x040fe20000706670 */
[----:B-1----:R-:W-:Y:S01]  /*20a0*/  IMAD R3, R11, UR4, RZ ;  /* 0x000000040b037c24 */ /* 0x002fe2000f8e02ff */
[----:B------:R-:W-:-:S03]  /*20b0*/  IADD3 R4, P1, R14, R4, RZ ;  /* 0x000000040e047210 */ /* 0x000fc60007f3e0ff */
[----:B------:R-:W-:-:S05]  /*20c0*/  IMAD R3, R2, UR5, R3 ;  /* 0x0000000502037c24 */ /* 0x000fca000f8e0203 */
[----:B------:R-:W-:-:S03]  /*20d0*/  IADD3.X R5, R15, R5, R3, P1, !PT ;  /* 0x000000050f057210 */ /* 0x000fc60000ffe403 */
[----:B------:R-:W-:Y:S05]  /*20e0*/  @P0 BRA `(.L_x_32) ;  /* 0x0000002000b00947 */ /* 0x000fea0003800000 */
[----:B------:R-:W1:Y:S01]  /*20f0*/  LDC.64 R74, c[0x0][0x5c8] ;  /* 0x00017200ff4a7b82 */ /* 0x000e620000000a00 */
[----:B-----5:R-:W-:Y:S01]  /*2100*/  FSETP.NEU.AND P0, PT, R57, RZ, PT ;  /* 0x000000ff3900720b */ /* 0x020fe20003f0d000 */
[----:B------:R-:W-:Y:S01]  /*2110*/  IMAD R3, R60, -0x2, R7 ;  /* 0xfffffffe3c037824 */ /* 0x000fe200078e0207 */
[----:B------:R-:W-:Y:S01]  /*2120*/  BSSY B0, `(.L_x_32) ;  /* 0x0000228000007945 */ /* 0x000fe20003800000 */
[----:B------:R-:W-:-:S04]  /*2130*/  IMAD.WIDE R66, R19, 0x40, R58 ;  /* 0x0000004013427825 */ /* 0x000fc800078e023a */
[----:B------:R-:W-:Y:S02]  /*2140*/  IMAD.IADD R3, R3, 0x1, -R14 ;  /* 0x0000000103037824 */ /* 0x000fe400078e0a0e */
[----:B------:R-:W-:-:S03]  /*2150*/  IMAD.IADD R0, R65, 0x1, -R0 ;  /* 0x0000000141007824 */ /* 0x000fc600078e0a00 */
[----:B------:R-:W-:-:S04]  /*2160*/  ISETP.GT.AND P2, PT, R3, RZ, PT ;  /* 0x000000ff0300720c */ /* 0x000fc80003f44270 */
[----:B------:R-:W-:Y:S01]  /*2170*/  ISETP.GT.AND P1, PT, R0, RZ, P2 ;  /* 0x000000ff0000720c */ /* 0x000fe20001724270 */
[-C--:B-1----:R-:W-:Y:S02]  /*2180*/  IMAD R6, R67, R74.reuse, RZ ;  /* 0x0000004a43067224 */ /* 0x082fe400078e02ff */
[----:B------:R-:W-:-:S04]  /*2190*/  IMAD.WIDE.U32 R68, R66, R74, R4 ;  /* 0x0000004a42447225 */ /* 0x000fc800078e0004 */
[----:B------:R-:W-:-:S04]  /*21a0*/  IMAD R5, R66, R75, R6 ;  /* 0x0000004b42057224 */ /* 0x000fc800078e0206 */
[----:B------:R-:W-:Y:S01]  /*21b0*/  IMAD.IADD R7, R69, 0x1, R5 ;  /* 0x0000000145077824 */ /* 0x000fe200078e0205 */
[----:B------:R-:W-:Y:S06]  /*21c0*/  @!P0 BRA `(.L_x_33) ;  /* 0x0000001400e48947 */ /* 0x000fec0003800000 */
[----:B------:R-:W1:Y:S01]  /*21d0*/  LDC.64 R72, c[0x0][0x5b8] ;  /* 0x00016e00ff487b82 */ /* 0x000e620000000a00 */
[----:B------:R-:W-:-:S07]  /*21e0*/  ULDC.64 UR4, c[0x0][0x5c0] ;  /* 0x0001700000047ab9 */ /* 0x000fce0000000a00 */
[----:B------:R-:W2:Y:S08]  /*21f0*/  LDC.64 R76, c[0x0][0x5b0] ;  /* 0x00016c00ff4c7b82 */ /* 0x000eb00000000a00 */
[----:B------:R-:W0:Y:S01]  /*2200*/  LDC.64 R78, c[0x0][0x5a8] ;  /* 0x00016a00ff4e7b82 */ /* 0x000e220000000a00 */
[-C--:B-1----:R-:W-:Y:S02]  /*2210*/  IMAD R6, R11, R72.reuse, RZ ;  /* 0x000000480b067224 */ /* 0x082fe400078e02ff */
[----:B------:R-:W-:-:S04]  /*2220*/  IMAD.WIDE.U32 R4, R2, R72, R8 ;  /* 0x0000004802047225 */ /* 0x000fc800078e0008 */
[----:B------:R-:W-:Y:S01]  /*2230*/  IMAD R69, R2, R73, R6 ;  /* 0x0000004902457224 */ /* 0x000fe200078e0206 */
[----:B------:R-:W-:Y:S01]  /*2240*/  IADD3 R10, P0, R14, R4, RZ ;  /* 0x000000040e0a7210 */ /* 0x000fe20007f1e0ff */
[----:B--2---:R-:W-:-:S03]  /*2250*/  IMAD R4, R67, R76, RZ ;  /* 0x0000004c43047224 */ /* 0x004fc600078e02ff */
[----:B------:R-:W-:Y:S01]  /*2260*/  IADD3.X R11, R15, R5, R69, P0, !PT ;  /* 0x000000050f0b7210 */ /* 0x000fe200007fe445 */
[C---:B------:R-:W-:Y:S02]  /*2270*/  IMAD R73, R66.reuse, R77, R4 ;  /* 0x0000004d42497224 */ /* 0x040fe400078e0204 */
[----:B------:R-:W-:-:S04]  /*2280*/  IMAD.WIDE.U32 R4, R66, R76, R10 ;  /* 0x0000004c42047225 */ /* 0x000fc800078e000a */
[----:B------:R-:W-:Y:S01]  /*2290*/  IMAD.IADD R5, R5, 0x1, R73 ;  /* 0x0000000105057824 */ /* 0x000fe200078e0249 */
[----:B0-----:R-:W-:-:S04]  /*22a0*/  LEA R12, P0, R4, R78, 0x1 ;  /* 0x0000004e040c7211 */ /* 0x001fc800078008ff */
[----:B------:R-:W-:-:S05]  /*22b0*/  LEA.HI.X R13, R4, R79, R5, 0x1, P0 ;  /* 0x0000004f040d7211 */ /* 0x000fca00000f0c05 */
[----:B------:R-:W2:Y:S01]  /*22c0*/  @P1 LDG.E.LTC128B.U16 R19, desc[UR36][R12.64] ;  /* 0x000000240c131981 */ /* 0x000ea2000c1e1520 */
[----:B------:R-:W-:Y:S01]  /*22d0*/  IMAD.WIDE.U32 R4, R66, R76, R14 ;  /* 0x0000004c42047225 */ /* 0x000fe200078e000e */
[----:B------:R-:W-:Y:S02]  /*22e0*/  BSSY B1, `(.L_x_34) ;  /* 0x0000015000017945 */ /* 0x000fe40003800000 */
[----:B------:R-:W-:-:S04]  /*22f0*/  IADD3 R20, P0, R8, R4, RZ ;  /* 0x0000000408147210 */ /* 0x000fc80007f1e0ff */
[----:B------:R-:W-:Y:S02]  /*2300*/  IADD3.X R21, R9, R73, R5, P0, !PT ;  /* 0x0000004909157210 */ /* 0x000fe400007fe405 */
[----:B------:R-:W-:Y:S01]  /*2310*/  LEA R6, P0, R68, UR4, 0x1 ;  /* 0x0000000444067c11 */ /* 0x000fe2000f8008ff */
[----:B------:R-:W-:-:S03]  /*2320*/  IMAD.WIDE.U32 R20, R2, R72, R20 ;  /* 0x0000004802147225 */ /* 0x000fc600078e0014 */
[----:B------:R-:W-:Y:S02]  /*2330*/  LEA.HI.X R7, R68, UR5, R7, 0x1, P0 ;  /* 0x0000000544077c11 */ /* 0x000fe400080f0c07 */
[----:B------:R-:W-:-:S04]  /*2340*/  ISETP.GT.AND P0, PT, R3, 0x1, PT ;  /* 0x000000010300780c */ /* 0x000fc80003f04270 */
[----:B------:R-:W-:Y:S01]  /*2350*/  ISETP.GT.AND P3, PT, R0, RZ, P0 ;  /* 0x000000ff0000720c */ /* 0x000fe20000764270 */
[----:B--2---:R-:W-:-:S04]  /*2360*/  IMAD.U32 R4, R19, 0x10000, RZ ;  /* 0x0001000013047824 */ /* 0x004fc800078e00ff */
[----:B------:R-:W-:Y:S01]  /*2370*/  FMUL R5, R4, R57 ;  /* 0x0000003904057220 */ /* 0x000fe20000400000 */
[----:B------:R-:W-:-:S03]  /*2380*/  LEA R4, P4, R20, R78, 0x1 ;  /* 0x0000004e14047211 */ /* 0x000fc600078808ff */
[----:B------:R-:W-:-:S05]  /*2390*/  FFMA R5, R24, R56, R5 ;  /* 0x0000003818057223 */ /* 0x000fca0000000005 */
[----:B------:R-:W-:Y:S01]  /*23a0*/  F2FP.BF16.F32.PACK_AB R12, RZ, R5 ;  /* 0x00000005ff0c723e */ /* 0x000fe200000010ff */
[----:B------:R-:W-:-:S03]  /*23b0*/  IMAD.IADD R5, R69, 0x1, R21 ;  /* 0x0000000145057824 */ /* 0x000fc600078e0215 */
[----:B------:R-:W-:Y:S01]  /*23c0*/  PRMT R13, R12, 0x7610, R13 ;  /* 0x000076100c0d7816 */ /* 0x000fe2000000000d */
[----:B------:R-:W-:Y:S01]  /*23d0*/  IMAD.SHL.U32 R12, R76, 0x8, RZ ;  /* 0x000000084c0c7824 */ /* 0x000fe200078e00ff */
[----:B------:R-:W-:-:S03]  /*23e0*/  LEA.HI.X R5, R20, R79, R5, 0x1, P4 ;  /* 0x0000004f14057211 */ /* 0x000fc600020f0c05 */
[----:B------:R0:W-:Y:S02]  /*23f0*/  @P1 STG.E.U16 desc[UR36][R6.64], R13 ;  /* 0x0000000d06001986 */ /* 0x0001e4000c101524 */
[----:B0-----:R-:W-:Y:S01]  /*2400*/  SHF.L.U64.HI R13, R76, 0x3, R77 ;  /* 0x000000034c0d7819 */ /* 0x001fe2000001024d */
[----:B------:R-:W-:Y:S06]  /*2410*/  @!P3 BRA `(.L_x_35) ;  /* 0x000000000004b947 */ /* 0x000fec0003800000 */
[----:B------:R0:W5:Y:S02]  /*2420*/  LDG.E.LTC128B.U16 R19, desc[UR36][R4.64+0x2] ;  /* 0x0000022404137981 */ /* 0x000164000c1e1520 */
.L_x_35:
[----:B------:R-:W-:Y:S05]  /*2430*/  BSYNC B1 ;  /* 0x0000000000017941 */ /* 0x000fea0003800000 */
.L_x_34:
[----:B------:R-:W-:Y:S01]  /*2440*/  IMAD.WIDE.U32 R66, R66, R76, R12 ;  /* 0x0000004c42427225 */ /* 0x000fe200078e000c */
[----:B------:R-:W-:-:S03]  /*2450*/  ISETP.GT.AND P2, PT, R0, 0x8, P2 ;  /* 0x000000080000780c */ /* 0x000fc60001744270 */
[----:B-----5:R-:W-:Y:S01]  /*2460*/  IMAD.U32 R20, R19, 0x10000, RZ ;  /* 0x0001000013147824 */ /* 0x020fe200078e00ff */
[----:B------:R-:W-:Y:S01]  /*2470*/  IADD3 R10, P1, R10, R66, RZ ;  /* 0x000000420a0a7210 */ /* 0x000fe20007f3e0ff */
[----:B------:R-:W-:Y:S02]  /*2480*/  IMAD.IADD R73, R73, 0x1, R67 ;  /* 0x0000000149497824 */ /* 0x000fe400078e0243 */
[----:B------:R-:W-:Y:S02]  /*2490*/  FMUL R20, R20, R57 ;  /* 0x0000003914147220 */ /* 0x000fe40000400000 */
[----:B------:R-:W-:Y:S01]  /*24a0*/  IMAD.X R11, R73, 0x1, R11, P1 ;  /* 0x00000001490b7824 */ /* 0x000fe200008e060b */
[----:B------:R-:W-:Y:S01]  /*24b0*/  LEA R12, P1, R10, R78, 0x1 ;  /* 0x0000004e0a0c7211 */ /* 0x000fe200078208ff */
[----:B------:R-:W-:-:S03]  /*24c0*/  FFMA R20, R25, R56, R20 ;  /* 0x0000003819147223 */ /* 0x000fc60000000014 */
[----:B------:R-:W-:Y:S02]  /*24d0*/  LEA.HI.X R13, R10, R79, R11, 0x1, P1 ;  /* 0x0000004f0a0d7211 */ /* 0x000fe400008f0c0b */
[----:B------:R-:W-:-:S05]  /*24e0*/  F2FP.BF16.F32.PACK_AB R20, RZ, R20 ;  /* 0x00000014ff14723e */ /* 0x000fca00000010ff */
[----:B------:R1:W-:Y:S04]  /*24f0*/  @P3 STG.E.U16 desc[UR36][R6.64+0x2], R20 ;  /* 0x0000021406003986 */ /* 0x0003e8000c101524 */
[----:B------:R-:W2:Y:S01]  /*2500*/  @P2 LDG.E.LTC128B.U16 R19, desc[UR36][R12.64] ;  /* 0x000000240c132981 */ /* 0x000ea2000c1e1520 */
[----:B------:R-:W-:Y:S01]  /*2510*/  IADD3 R14, P1, P3, R8, R66, R14 ;  /* 0x00000042080e7210 */ /* 0x000fe20007b3e00e */
[----:B------:R-:W-:Y:S01]  /*2520*/  BSSY B1, `(.L_x_36) ;  /* 0x0000011000017945 */ /* 0x000fe20003800000 */
[C---:B------:R-:W-:Y:S02]  /*2530*/  SHF.L.U64.HI R11, R74.reuse, 0x4, R75 ;  /* 0x000000044a0b7819 */ /* 0x040fe4000001024b */
[----:B------:R-:W-:Y:S02]  /*2540*/  IADD3.X R15, R9, R73, R15, P1, P3 ;  /* 0x00000049090f7210 */ /* 0x000fe40000fe640f */
[----:B------:R-:W-:-:S02]  /*2550*/  LEA R10, P1, R74, R6, 0x4 ;  /* 0x000000064a0a7211 */ /* 0x000fc400078220ff */
[----:B------:R-:W-:Y:S01]  /*2560*/  ISETP.GT.AND P0, PT, R0, 0x8, P0 ;  /* 0x000000080000780c */ /* 0x000fe20000704270 */
[----:B------:R-:W-:-:S04]  /*2570*/  IMAD.WIDE.U32 R14, R2, R72, R14 ;  /* 0x00000048020e7225 */ /* 0x000fc800078e000e */
[----:B------:R-:W-:Y:S02]  /*2580*/  IMAD.X R11, R11, 0x1, R7, P1 ;  /* 0x000000010b0b7824 */ /* 0x000fe400008e0607 */
[----:B------:R-:W-:Y:S02]  /*2590*/  IMAD.IADD R2, R69, 0x1, R15 ;  /* 0x0000000145027824 */ /* 0x000fe400078e020f */
[----:B--2---:R-:W-:-:S04]  /*25a0*/  IMAD.U32 R8, R19, 0x10000, RZ ;  /* 0x0001000013087824 */ /* 0x004fc800078e00ff */
[----:B------:R-:W-:Y:S01]  /*25b0*/  FMUL R9, R8, R57 ;  /* 0x0000003908097220 */ /* 0x000fe20000400000 */
[----:B------:R-:W-:-:S03]  /*25c0*/  LEA R8, P3, R14, R78, 0x1 ;  /* 0x0000004e0e087211 */ /* 0x000fc600078608ff */
[----:B------:R-:W-:-:S05]  /*25d0*/  FFMA R9, R26, R56, R9 ;  /* 0x000000381a097223 */ /* 0x000fca0000000009 */
[----:B------:R-:W-:Y:S02]  /*25e0*/  F2FP.BF16.F32.PACK_AB R12, RZ, R9 ;  /* 0x00000009ff0c723e */ /* 0x000fe400000010ff */
[----:B------:R-:W-:-:S03]  /*25f0*/  LEA.HI.X R9, R14, R79, R2, 0x1, P3 ;  /* 0x0000004f0e097211 */ /* 0x000fc600018f0c02 */
[----:B------:R1:W-:Y:S01]  /*2600*/  @P2 STG.E.U16 desc[UR36][R10.64], R12 ;  /* 0x0000000c0a002986 */ /* 0x0003e2000c101524 */
[----:B------:R-:W-:Y:S05]  /*2610*/  @!P0 BRA `(.L_x_37) ;  /* 0x0000000000048947 */ /* 0x000fea0003800000 */
[----:B------:R2:W5:Y:S02]  /*2620*/  LDG.E.LTC128B.U16 R19, desc[UR36][R8.64+0x2] ;  /* 0x0000022408137981 */ /* 0x000564000c1e1520 */
.L_x_37:
[----:B------:R-:W-:Y:S05]  /*2630*/  BSYNC B1 ;  /* 0x0000000000017941 */ /* 0x000fea0003800000 */
.L_x_36:
[----:B-----5:R-:W-:Y:S01]  /*2640*/  IMAD.U32 R2, R19, 0x10000, RZ ;  /* 0x0001000013027824 */ /* 0x020fe200078e00ff */
[----:B------:R-:W-:Y:S01]  /*2650*/  ISETP.GT.AND P1, PT, R3, 0x8, PT ;  /* 0x000000080300780c */ /* 0x000fe20003f24270 */
[----:B------:R-:W-:Y:S02]  /*2660*/  BSSY B1, `(.L_x_38) ;  /* 0x0000008000017945 */ /* 0x000fe40003800000 */
[----:B------:R-:W-:Y:S01]  /*2670*/  FMUL R2, R2, R57 ;  /* 0x0000003902027220 */ /* 0x000fe20000400000 */
[----:B------:R-:W-:-:S03]  /*2680*/  ISETP.GT.AND P2, PT, R0, RZ, P1 ;  /* 0x000000ff0000720c */ /* 0x000fc60000f44270 */
[----:B------:R-:W-:-:S05]  /*2690*/  FFMA R2, R27, R56, R2 ;  /* 0x000000381b027223 */ /* 0x000fca0000000002 */
[----:B------:R-:W-:-:S05]  /*26a0*/  F2FP.BF16.F32.PACK_AB R2, RZ, R2 ;  /* 0x00000002ff02723e */ /* 0x000fca00000010ff */
[----:B------:R3:W-:Y:S01]  /*26b0*/  @P0 STG.E.U16 desc[UR36][R10.64+0x2], R2 ;  /* 0x000002020a000986 */ /* 0x0007e2000c101524 */
[----:B------:R-:W-:Y:S05]  /*26c0*/  @!P2 BRA `(.L_x_39) ;  /* 0x000000000004a947 */ /* 0x000fea0003800000 */
[----:B------:R4:W5:Y:S02]  /*26d0*/  LDG.E.LTC128B.U16 R19, desc[UR36][R4.64+0x10] ;  /* 0x0000102404137981 */ /* 0x000964000c1e1520 */
.L_x_39:
[----:B------:R-:W-:Y:S05]  /*26e0*/  BSYNC B1 ;  /* 0x0000000000017941 */ /* 0x000fea0003800000 */
.L_x_38:
[----:B---3-5:R-:W-:Y:S01]  /*26f0*/  IMAD.U32 R2, R19, 0x10000, RZ ;  /* 0x0001000013027824 */ /* 0x028fe200078e00ff */
        /* <DEDUP_REMOVED lines=9> */
.L_x_41:
[----:B------:R-:W-:Y:S05]  /*2790*/  BSYNC B1 ;  /* 0x0000000000017941 */ /* 0x000fea0003800000 */
.L_x_40:
[----:B-----5:R-:W-:Y:S01]  /*27a0*/  IMAD.U32 R2, R19, 0x10000, RZ ;  /* 0x0001000013027824 */ /* 0x020fe200078e00ff */
[----:B------:R-:W-:Y:S01]  /*27b0*/  ISETP.GT.AND P1, PT, R0, 0x8, P1 ;  /* 0x000000080000780c */ /* 0x000fe20000f24270 */
[----:B------:R-:W-:Y:S02]  /*27c0*/  BSSY B1, `(.L_x_42) ;  /* 0x0000007000017945 */ /* 0x000fe40003800000 */
[----:B------:R-:W-:-:S04]  /*27d0*/  FMUL R2, R2, R57 ;  /* 0x0000003902027220 */ /* 0x000fc80000400000 */
[----:B------:R-:W-:-:S05]  /*27e0*/  FFMA R2, R29, R56, R2 ;  /* 0x000000381d027223 */ /* 0x000fca0000000002 */
[----:B------:R-:W-:-:S05]  /*27f0*/  F2FP.BF16.F32.PACK_AB R2, RZ, R2 ;  /* 0x00000002ff02723e */ /* 0x000fca00000010ff */
[----:B------:R0:W-:Y:S01]  /*2800*/  @P3 STG.E.U16 desc[UR36][R6.64+0x12], R2 ;  /* 0x0000120206003986 */ /* 0x0001e2000c101524 */
[----:B------:R-:W-:Y:S05]  /*2810*/  @!P1 BRA `(.L_x_43) ;  /* 0x0000000000049947 */ /* 0x000fea0003800000 */
[----:B------:R0:W5:Y:S02]  /*2820*/  LDG.E.LTC128B.U16 R19, desc[UR36][R8.64+0x10] ;  /* 0x0000102408137981 */ /* 0x000164000c1e1520 */
.L_x_43:
[----:B------:R-:W-:Y:S05]  /*2830*/  BSYNC B1 ;  /* 0x0000000000017941 */ /* 0x000fea0003800000 */
.L_x_42:
[----:B0----5:R-:W-:Y:S01]  /*2840*/  IMAD.U32 R2, R19, 0x10000, RZ ;  /* 0x0001000013027824 */ /* 0x021fe200078e00ff */
[----:B------:R-:W-:Y:S01]  /*2850*/  ISETP.GT.AND P0, PT, R0, 0x8, P0 ;  /* 0x000000080000780c */ /* 0x000fe20000704270 */
[----:B------:R-:W-:Y:S02]  /*2860*/  BSSY B1, `(.L_x_44) ;  /* 0x0000007000017945 */ /* 0x000fe40003800000 */
[----:B---3--:R-:W-:-:S04]  /*2870*/  FMUL R13, R2, R57 ;  /* 0x00000039020d7220 */ /* 0x008fc80000400000 */
[----:B------:R-:W-:-:S05]  /*2880*/  FFMA R13, R30, R56, R13 ;  /* 0x000000381e0d7223 */ /* 0x000fca000000000d */
[----:B------:R-:W-:-:S05]  /*2890*/  F2FP.BF16.F32.PACK_AB R13, RZ, R13 ;  /* 0x0000000dff0d723e */ /* 0x000fca00000010ff */
[----:B------:R0:W-:Y:S01]  /*28a0*/  @P1 STG.E.U16 desc[UR36][R10.64+0x10], R13 ;  /* 0x0000100d0a001986 */ /* 0x0001e2000c101524 */
[----:B------:R-:W-:Y:S05]  /*28b0*/  @!P0 BRA `(.L_x_45) ;  /* 0x0000000000048947 */ /* 0x000fea0003800000 */
[----:B------:R3:W5:Y:S02]  /*28c0*/  LDG.E.LTC128B.U16 R19, desc[UR36][R8.64+0x12] ;  /* 0x0000122408137981 */ /* 0x000764000c1e1520 */
.L_x_45:
[----:B------:R-:W-:Y:S05]  /*28d0*/  BSYNC B1 ;  /* 0x0000000000017941 */ /* 0x000fea0003800000 */
.L_x_44:
        /* <DEDUP_REMOVED lines=10> */
.L_x_47:
[----:B------:R-:W-:Y:S05]  /*2980*/  BSYNC B1 ;  /* 0x0000000000017941 */ /* 0x000fea0003800000 */
.L_x_46:
[----:B0----5:R-:W-:Y:S01]  /*2990*/  IMAD.U32 R2, R19, 0x10000, RZ ;  /* 0x0001000013027824 */ /* 0x021fe200078e00ff */
        /* <DEDUP_REMOVED lines=9> */
.L_x_49:
[----:B------:R-:W-:Y:S05]  /*2a30*/  BSYNC B1 ;  /* 0x0000000000017941 */ /* 0x000fea0003800000 */
.L_x_48:
        /* <DEDUP_REMOVED lines=9> */
.L_x_51:
[----:B------:R-:W-:Y:S05]  /*2ad0*/  BSYNC B1 ;  /* 0x0000000000017941 */ /* 0x000fea0003800000 */
.L_x_50:
[----:B0----5:R-:W-:Y:S01]  /*2ae0*/  IMAD.U32 R2, R19, 0x10000, RZ ;  /* 0x0001000013027824 */ /* 0x021fe200078e00ff */
        /* <DEDUP_REMOVED lines=8> */
.L_x_53:
[----:B------:R-:W-:Y:S05]  /*2b70*/  BSYNC B1 ;  /* 0x0000000000017941 */ /* 0x000fea0003800000 */
.L_x_52:
        /* <DEDUP_REMOVED lines=10> */
.L_x_55:
[----:B------:R-:W-:Y:S05]  /*2c20*/  BSYNC B1 ;  /* 0x0000000000017941 */ /* 0x000fea0003800000 */
.L_x_54:
        /* <DEDUP_REMOVED lines=10> */
.L_x_57:
[----:B------:R-:W-:Y:S05]  /*2cd0*/  BSYNC B1 ;  /* 0x0000000000017941 */ /* 0x000fea0003800000 */
.L_x_56:
        /* <DEDUP_REMOVED lines=9> */
.L_x_59:
[----:B------:R-:W-:Y:S05]  /*2d70*/  BSYNC B1 ;  /* 0x0000000000017941 */ /* 0x000fea0003800000 */
.L_x_58:
        /* <DEDUP_REMOVED lines=9> */
.L_x_61:
[----:B------:R-:W-:Y:S05]  /*2e10*/  BSYNC B1 ;  /* 0x0000000000017941 */ /* 0x000fea0003800000 */
.L_x_60:
        /* <DEDUP_REMOVED lines=10> */
.L_x_63:
[----:B------:R-:W-:Y:S05]  /*2ec0*/  BSYNC B1 ;  /* 0x0000000000017941 */ /* 0x000fea0003800000 */
.L_x_62:
        /* <DEDUP_REMOVED lines=10> */
.L_x_65:
[----:B------:R-:W-:Y:S05]  /*2f70*/  BSYNC B1 ;  /* 0x0000000000017941 */ /* 0x000fea0003800000 */
.L_x_64:
        /* <DEDUP_REMOVED lines=9> */
.L_x_67:
[----:B------:R-:W-:Y:S05]  /*3010*/  BSYNC B1 ;  /* 0x0000000000017941 */ /* 0x000fea0003800000 */
.L_x_66:
        /* <DEDUP_REMOVED lines=9> */
.L_x_69:
[----:B------:R-:W-:Y:S05]  /*30b0*/  BSYNC B1 ;  /* 0x0000000000017941 */ /* 0x000fea0003800000 */
.L_x_68:
        /* <DEDUP_REMOVED lines=10> */
.L_x_71:
[----:B------:R-:W-:Y:S05]  /*3160*/  BSYNC B1 ;  /* 0x0000000000017941 */ /* 0x000fea0003800000 */
.L_x_70:
        /* <DEDUP_REMOVED lines=10> */
.L_x_73:
[----:B------:R-:W-:Y:S05]  /*3210*/  BSYNC B1 ;  /* 0x0000000000017941 */ /* 0x000fea0003800000 */
.L_x_72:
        /* <DEDUP_REMOVED lines=9> */
.L_x_75:
[----:B------:R-:W-:Y:S05]  /*32b0*/  BSYNC B1 ;  /* 0x0000000000017941 */ /* 0x000fea0003800000 */
.L_x_74:
        /* <DEDUP_REMOVED lines=9> */
.L_x_77:
[----:B------:R-:W-:Y:S05]  /*3350*/  BSYNC B1 ;  /* 0x0000000000017941 */ /* 0x000fea0003800000 */
.L_x_76:
        /* <DEDUP_REMOVED lines=10> */
.L_x_79:
[----:B------:R-:W-:Y:S05]  /*3400*/  BSYNC B1 ;  /* 0x0000000000017941 */ /* 0x000fea0003800000 */
.L_x_78:
        /* <DEDUP_REMOVED lines=10> */
.L_x_81:
[----:B------:R-:W-:Y:S05]  /*34b0*/  BSYNC B1 ;  /* 0x0000000000017941 */ /* 0x000fea0003800000 */
.L_x_80:
        /* <DEDUP_REMOVED lines=9> */
.L_x_83:
[----:B------:R-:W-:Y:S05]  /*3550*/  BSYNC B1 ;  /* 0x0000000000017941 */ /* 0x000fea0003800000 */
.L_x_82:
        /* <DEDUP_REMOVED lines=9> */
.L_x_85:
[----:B------:R-:W-:Y:S05]  /*35f0*/  BSYNC B1 ;  /* 0x0000000000017941 */ /* 0x000fea0003800000 */
.L_x_84:
        /* <DEDUP_REMOVED lines=10> */
.L_x_87:
[----:B------:R-:W-:Y:S05]  /*36a0*/  BSYNC B1 ;  /* 0x0000000000017941 */ /* 0x000fea0003800000 */
.L_x_86:
[----:B0----5:R-:W-:Y:S01]  /*36b0*/  IMAD.U32 R2, R19, 0x10000, RZ ;  /* 0x0001000013027824 */ /* 0x021fe200078e00ff */
[----:B------:R-:W-:Y:S01]  /*36c0*/  ISETP.GT.AND P0, PT, R3, 0x39, PT ;  /* 0x000000390300780c */ /* 0x000fe20003f04270 */
[----:B------:R-:W-:Y:S01]  /*36d0*/  @P2 IMAD.MOV.U32 R3, RZ, RZ, R7 ;  /* 0x000000ffff032224 */ /* 0x000fe200078e0007 */
[----:B------:R-:W-:Y:S01]  /*36e0*/  BSSY B1, `(.L_x_88) ;  /* 0x0000009000017945 */ /* 0x000fe20003800000 */
[----:B------:R-:W-:Y:S01]  /*36f0*/  FMUL R13, R2, R57 ;  /* 0x00000039020d7220 */ /* 0x000fe20000400000 */
[----:B------:R-:W-:Y:S01]  /*3700*/  @P2 IMAD.MOV.U32 R2, RZ, RZ, R6 ;  /* 0x000000ffff022224 */ /* 0x000fe200078e0006 */
[----:B------:R-:W-:Y:S02]  /*3710*/  ISETP.GT.AND P3, PT, R0, RZ, P0 ;  /* 0x000000ff0000720c */ /* 0x000fe40000764270 */
[----:B------:R-:W-:-:S05]  /*3720*/  FFMA R13, R52, R56, R13 ;  /* 0x00000038340d7223 */ /* 0x000fca000000000d */
[----:B------:R-:W-:-:S05]  /*3730*/  F2FP.BF16.F32.PACK_AB R13, RZ, R13 ;  /* 0x0000000dff0d723e */ /* 0x000fca00000010ff */
[----:B------:R0:W-:Y:S01]  /*3740*/  @P2 STG.E.U16 desc[UR36][R2.64+0x70], R13 ;  /* 0x0000700d02002986 */ /* 0x0001e2000c101524 */
[----:B------:R-:W-:Y:S05]  /*3750*/  @!P3 BRA `(.L_x_89) ;  /* 0x000000000004b947 */ /* 0x000fea0003800000 */
[----:B------:R0:W5:Y:S02]  /*3760*/  LDG.E.LTC128B.U16 R19, desc[UR36][R4.64+0x72] ;  /* 0x0000722404137981 */ /* 0x000164000c1e1520 */
.L_x_89:
[----:B------:R-:W-:Y:S05]  /*3770*/  BSYNC B1 ;  /* 0x0000000000017941 */ /* 0x000fea0003800000 */
.L_x_88:
        /* <DEDUP_REMOVED lines=9> */
.L_x_91:
[----:B------:R-:W-:Y:S05]  /*3810*/  BSYNC B1 ;  /* 0x0000000000017941 */ /* 0x000fea0003800000 */
.L_x_90:
[----:B0----5:R-:W-:Y:S01]  /*3820*/  IMAD.U32 R2, R19, 0x10000, RZ ;  /* 0x0001000013027824 */ /* 0x021fe200078e00ff */
[----:B------:R-:W-:Y:S01]  /*3830*/  ISETP.GT.AND P0, PT, R0, 0x8, P0 ;  /* 0x000000080000780c */ /* 0x000fe20000704270 */
[----:B------:R-:W-:Y:S02]  /*3840*/  BSSY B1, `(.L_x_92) ;  /* 0x000000a000017945 */ /* 0x000fe40003800000 */
[----:B------:R-:W-:Y:S01]  /*3850*/  FMUL R3, R2, R57 ;  /* 0x0000003902037220 */ /* 0x000fe20000400000 */
[----:B------:R-:W-:-:S03]  /*3860*/  @P1 IMAD.MOV.U32 R2, RZ, RZ, R10 ;  /* 0x000000ffff021224 */ /* 0x000fc600078e000a */
[----:B------:R-:W-:-:S05]  /*3870*/  FFMA R3, R54, R56, R3 ;  /* 0x0000003836037223 */ /* 0x000fca0000000003 */
[----:B------:R-:W-:-:S04]  /*3880*/  F2FP.BF16.F32.PACK_AB R3, RZ, R3 ;  /* 0x00000003ff03723e */ /* 0x000fc800000010ff */
[----:B----4-:R-:W-:Y:S01]  /*3890*/  PRMT R4, R3, 0x7610, R4 ;  /* 0x0000761003047816 */ /* 0x010fe20000000004 */
[----:B------:R-:W-:-:S05]  /*38a0*/  @P1 IMAD.MOV.U32 R3, RZ, RZ, R11 ;  /* 0x000000ffff031224 */ /* 0x000fca00078e000b */
[----:B------:R0:W-:Y:S01]  /*38b0*/  @P1 STG.E.U16 desc[UR36][R2.64+0x70], R4 ;  /* 0x0000700402001986 */ /* 0x0001e2000c101524 */
[----:B------:R-:W-:Y:S05]  /*38c0*/  @!P0 BRA `(.L_x_93) ;  /* 0x0000000000048947 */ /* 0x000fea0003800000 */
[----:B------:R4:W5:Y:S02]  /*38d0*/  LDG.E.LTC128B.U16 R19, desc[UR36][R8.64+0x72] ;  /* 0x0000722408137981 */ /* 0x000964000c1e1520 */
.L_x_93:
[----:B------:R-:W-:Y:S05]  /*38e0*/  BSYNC B1 ;  /* 0x0000000000017941 */ /* 0x000fea0003800000 */
.L_x_92:
[----:B------:R-:W-:Y:S05]  /*38f0*/  @!P0 BRA `(.L_x_94) ;  /* 0x0000000800a88947 */ /* 0x000fea0003800000 */
[----:B-----5:R-:W-:-:S04]  /*3900*/  IMAD.U32 R0, R19, 0x10000, RZ ;  /* 0x0001000013007824 */ /* 0x020fc800078e00ff */
[----:B------:R-:W-:-:S04]  /*3910*/  FMUL R0, R0, R57 ;  /* 0x0000003900007220 */ /* 0x000fc80000400000 */
[----:B------:R-:W-:-:S05]  /*3920*/  FFMA R0, R55, R56, R0 ;  /* 0x0000003837007223 */ /* 0x000fca0000000000 */
[----:B------:R-:W-:-:S05]  /*3930*/  F2FP.BF16.F32.PACK_AB R0, RZ, R0 ;  /* 0x00000000ff00723e */ /* 0x000fca00000010ff */
[----:B------:R0:W-:Y:S01]  /*3940*/  STG.E.U16 desc[UR36][R10.64+0x72], R0 ;  /* 0x000072000a007986 */ /* 0x0001e2000c101524 */
[----:B------:R-:W-:Y:S05]  /*3950*/  BRA `(.L_x_94) ;  /* 0x0000000800907947 */ /* 0x000fea0003800000 */
.L_x_33:
[----:B------:R-:W-:Y:S01]  /*3960*/  ISETP.GT.AND P0, PT, R3, 0x1, PT ;  /* 0x000000010300780c */ /* 0x000fe20003f04270 */
[----:B------:R-:W-:Y:S01]  /*3970*/  ULDC.64 UR4, c[0x0][0x5c0] ;  /* 0x0001700000047ab9 */ /* 0x000fe20000000a00 */
[-C--:B------:R-:W-:Y:S01]  /*3980*/  FMUL R24, R24, R56.reuse ;  /* 0x0000003818187220 */ /* 0x080fe20000400000 */
[-C--:B------:R-:W-:Y:S01]  /*3990*/  FMUL R25, R25, R56.reuse ;  /* 0x0000003819197220 */ /* 0x080fe20000400000 */
[----:B------:R-:W-:Y:S01]  /*39a0*/  ISETP.GT.AND P3, PT, R0, RZ, P0 ;  /* 0x000000ff0000720c */ /* 0x000fe20000764270 */
[-C--:B------:R-:W-:Y:S01]  /*39b0*/  FMUL R26, R26, R56.reuse ;  /* 0x000000381a1a7220 */ /* 0x080fe20000400000 */
[----:B------:R-:W-:Y:S01]  /*39c0*/  LEA R4, P4, R68, UR4, 0x1 ;  /* 0x0000000444047c11 */ /* 0x000fe2000f8808ff */
[----:B------:R-:W-:Y:S01]  /*39d0*/  FMUL R27, R27, R56 ;  /* 0x000000381b1b7220 */ /* 0x000fe20000400000 */
[----:B------:R-:W-:Y:S01]  /*39e0*/  F2FP.BF16.F32.PACK_AB R24, RZ, R24 ;  /* 0x00000018ff18723e */ /* 0x000fe200000010ff */
[-C--:B------:R-:W-:Y:S01]  /*39f0*/  FMUL R28, R28, R56.reuse ;  /* 0x000000381c1c7220 */ /* 0x080fe20000400000 */
[----:B------:R-:W-:Y:S01]  /*3a00*/  LEA.HI.X R5, R68, UR5, R7, 0x1, P4 ;  /* 0x0000000544057c11 */ /* 0x000fe2000a0f0c07 */
[-C--:B------:R-:W-:Y:S01]  /*3a10*/  FMUL R29, R29, R56.reuse ;  /* 0x000000381d1d7220 */ /* 0x080fe20000400000 */
[----:B------:R-:W-:Y:S01]  /*3a20*/  F2FP.BF16.F32.PACK_AB R25, RZ, R25 ;  /* 0x00000019ff19723e */ /* 0x000fe200000010ff */
[-C--:B------:R-:W-:Y:S01]  /*3a30*/  FMUL R30, R30, R56.reuse ;  /* 0x000000381e1e7220 */ /* 0x080fe20000400000 */
[----:B------:R-:W-:Y:S01]  /*3a40*/  SHF.L.U64.HI R75, R74, 0x4, R75 ;  /* 0x000000044a4b7819 */ /* 0x000fe2000001024b */
[----:B------:R-:W-:Y:S01]  /*3a50*/  @P1 STG.E.U16 desc[UR36][R4.64], R24 ;  /* 0x0000001804001986 */ /* 0x000fe2000c101524 */
[----:B------:R-:W-:Y:S01]  /*3a60*/  ISETP.GT.AND P1, PT, R3, 0x8, PT ;  /* 0x000000080300780c */ /* 0x000fe20003f24270 */
[----:B------:R-:W-:Y:S01]  /*3a70*/  FMUL R31, R31, R56 ;  /* 0x000000381f1f7220 */ /* 0x000fe20000400000 */
[----:B------:R-:W-:Y:S01]  /*3a80*/  ISETP.GT.AND P4, PT, R0, 0x8, P0 ;  /* 0x000000080000780c */ /* 0x000fe20000784270 */
[----:B------:R-:W-:Y:S01]  /*3a90*/  @P3 STG.E.U16 desc[UR36][R4.64+0x2], R25 ;  /* 0x0000021904003986 */ /* 0x000fe2000c101524 */
[----:B------:R-:W-:Y:S01]  /*3aa0*/  LEA R6, P3, R74, R4, 0x4 ;  /* 0x000000044a067211 */ /* 0x000fe200078620ff */
[-C--:B------:R-:W-:Y:S01]  /*3ab0*/  FMUL R32, R32, R56.reuse ;  /* 0x0000003820207220 */ /* 0x080fe20000400000 */
[C---:B------:R-:W-:Y:S01]  /*3ac0*/  ISETP.GT.AND P2, PT, R0.reuse, 0x8, P2 ;  /* 0x000000080000780c */ /* 0x040fe20001744270 */
[-C--:B------:R-:W-:Y:S01]  /*3ad0*/  FMUL R33, R33, R56.reuse ;  /* 0x0000003821217220 */ /* 0x080fe20000400000 */
[----:B------:R-:W-:Y:S01]  /*3ae0*/  ISETP.GT.AND P0, PT, R3, 0x9, PT ;  /* 0x000000090300780c */ /* 0x000fe20003f04270 */
[----:B------:R-:W-:Y:S01]  /*3af0*/  IMAD.X R7, R75, 0x1, R5, P3 ;  /* 0x000000014b077824 */ /* 0x000fe200018e0605 */
[----:B------:R-:W-:Y:S01]  /*3b00*/  ISETP.GT.AND P5, PT, R0, RZ, P1 ;  /* 0x000000ff0000720c */ /* 0x000fe20000fa4270 */
[-C--:B------:R-:W-:Y:S01]  /*3b10*/  FMUL R34, R34, R56.reuse ;  /* 0x0000003822227220 */ /* 0x080fe20000400000 */
[----:B------:R-:W-:Y:S01]  /*3b20*/  ISETP.GT.AND P3, PT, R0, RZ, P0 ;  /* 0x000000ff0000720c */ /* 0x000fe20000764270 */
[----:B------:R-:W-:Y:S01]  /*3b30*/  FMUL R35, R35, R56 ;  /* 0x0000003823237220 */ /* 0x000fe20000400000 */
[----:B------:R-:W-:Y:S01]  /*3b40*/  F2FP.BF16.F32.PACK_AB R26, RZ, R26 ;  /* 0x0000001aff1a723e */ /* 0x000fe200000010ff */
[-C--:B------:R-:W-:Y:S01]  /*3b50*/  FMUL R36, R36, R56.reuse ;  /* 0x0000003824247220 */ /* 0x080fe20000400000 */
[----:B------:R-:W-:Y:S01]  /*3b60*/  F2FP.BF16.F32.PACK_AB R27, RZ, R27 ;  /* 0x0000001bff1b723e */ /* 0x000fe200000010ff */
[----:B------:R-:W-:Y:S01]  /*3b70*/  FMUL R37, R37, R56 ;  /* 0x0000003825257220 */ /* 0x000fe20000400000 */
[----:B------:R-:W-:Y:S01]  /*3b80*/  F2FP.BF16.F32.PACK_AB R28, RZ, R28 ;  /* 0x0000001cff1c723e */ /* 0x000fe200000010ff */
[----:B------:R-:W-:Y:S01]  /*3b90*/  @P2 STG.E.U16 desc[UR36][R6.64], R26 ;  /* 0x0000001a06002986 */ /* 0x000fe2000c101524 */
[----:B------:R-:W-:Y:S01]  /*3ba0*/  F2FP.BF16.F32.PACK_AB R29, RZ, R29 ;  /* 0x0000001dff1d723e */ /* 0x000fe200000010ff */
[-C--:B------:R-:W-:Y:S01]  /*3bb0*/  FMUL R38, R38, R56.reuse ;  /* 0x0000003826267220 */ /* 0x080fe20000400000 */
[C---:B------:R-:W-:Y:S01]  /*3bc0*/  ISETP.GT.AND P2, PT, R0.reuse, 0x8, P1 ;  /* 0x000000080000780c */ /* 0x040fe20000f44270 */
[----:B------:R-:W-:Y:S01]  /*3bd0*/  @P4 STG.E.U16 desc[UR36][R6.64+0x2], R27 ;  /* 0x0000021b06004986 */ /* 0x000fe2000c101524 */
[----:B------:R-:W-:Y:S01]  /*3be0*/  ISETP.GT.AND P1, PT, R3, 0x10, PT ;  /* 0x000000100300780c */ /* 0x000fe20003f24270 */
[----:B------:R-:W-:Y:S01]  /*3bf0*/  FMUL R39, R39, R56 ;  /* 0x0000003827277220 */ /* 0x000fe20000400000 */
[----:B------:R-:W-:Y:S01]  /*3c00*/  F2FP.BF16.F32.PACK_AB R30, RZ, R30 ;  /* 0x0000001eff1e723e */ /* 0x000fe200000010ff */
[----:B------:R-:W-:Y:S01]  /*3c10*/  @P5 STG.E.U16 desc[UR36][R4.64+0x10], R28 ;  /* 0x0000101c04005986 */ /* 0x000fe2000c101524 */
[----:B------:R-:W-:Y:S01]  /*3c20*/  ISETP.GT.AND P4, PT, R0, RZ, P1 ;  /* 0x000000ff0000720c */ /* 0x000fe20000f84270 */
[-C--:B------:R-:W-:Y:S01]  /*3c30*/  FMUL R40, R40, R56.reuse ;  /* 0x0000003828287220 */ /* 0x080fe20000400000 */
[----:B------:R-:W-:Y:S01]  /*3c40*/  F2FP.BF16.F32.PACK_AB R31, RZ, R31 ;  /* 0x0000001fff1f723e */ /* 0x000fe200000010ff */
[----:B------:R-:W-:Y:S01]  /*3c50*/  @P3 STG.E.U16 desc[UR36][R4.64+0x12], R29 ;  /* 0x0000121d04003986 */ /* 0x000fe2000c101524 */
[----:B------:R-:W-:Y:S01]  /*3c60*/  ISETP.GT.AND P3, PT, R0, 0x8, P0 ;  /* 0x000000080000780c */ /* 0x000fe20000764270 */
[----:B------:R-:W-:Y:S01]  /*3c70*/  FMUL R41, R41, R56 ;  /* 0x0000003829297220 */ /* 0x000fe20000400000 */
[----:B------:R-:W-:Y:S01]  /*3c80*/  ISETP.GT.AND P0, PT, R3, 0x11, PT ;  /* 0x000000110300780c */ /* 0x000fe20003f04270 */
[----:B------:R-:W-:Y:S01]  /*3c90*/  @P2 STG.E.U16 desc[UR36][R6.64+0x10], R30 ;  /* 0x0000101e06002986 */ /* 0x000fe2000c101524 */
[----:B------:R-:W-:Y:S01]  /*3ca0*/  F2FP.BF16.F32.PACK_AB R32, RZ, R32 ;  /* 0x00000020ff20723e */ /* 0x000fe200000010ff */
[-C--:B------:R-:W-:Y:S01]  /*3cb0*/  FMUL R42, R42, R56.reuse ;  /* 0x000000382a2a7220 */ /* 0x080fe20000400000 */
[C---:B------:R-:W-:Y:S01]  /*3cc0*/  ISETP.GT.AND P5, PT, R0.reuse, RZ, P0 ;  /* 0x000000ff0000720c */ /* 0x040fe200007a4270 */
[-C--:B------:R-:W-:Y:S01]  /*3cd0*/  FMUL R43, R43, R56.reuse ;  /* 0x000000382b2b7220 */ /* 0x080fe20000400000 */
[----:B------:R-:W-:Y:S01]  /*3ce0*/  ISETP.GT.AND P2, PT, R0, 0x8, P1 ;  /* 0x000000080000780c */ /* 0x000fe20000f44270 */
[-C--:B------:R-:W-:Y:S01]  /*3cf0*/  FMUL R44, R44, R56.reuse ;  /* 0x000000382c2c7220 */ /* 0x080fe20000400000 */
[----:B------:R-:W-:Y:S01]  /*3d00*/  ISETP.GT.AND P1, PT, R3, 0x18, PT ;  /* 0x000000180300780c */ /* 0x000fe20003f24270 */
[-C--:B------:R-:W-:Y:S01]  /*3d10*/  FMUL R45, R45, R56.reuse ;  /* 0x000000382d2d7220 */ /* 0x080fe20000400000 */
[----:B------:R-:W-:Y:S01]  /*3d20*/  F2FP.BF16.F32.PACK_AB R33, RZ, R33 ;  /* 0x00000021ff21723e */ /* 0x000fe200000010ff */
[----:B------:R-:W-:Y:S01]  /*3d30*/  @P3 STG.E.U16 desc[UR36][R6.64+0x12], R31 ;  /* 0x0000121f06003986 */ /* 0x000fe2000c101524 */
[----:B------:R-:W-:Y:S01]  /*3d40*/  ISETP.GT.AND P3, PT, R0, 0x8, P0 ;  /* 0x000000080000780c */ /* 0x000fe20000764270 */
[-C--:B------:R-:W-:Y:S01]  /*3d50*/  FMUL R46, R46, R56.reuse ;  /* 0x000000382e2e7220 */ /* 0x080fe20000400000 */
[----:B------:R-:W-:Y:S01]  /*3d60*/  ISETP.GT.AND P0, PT, R3, 0x19, PT ;  /* 0x000000190300780c */ /* 0x000fe20003f04270 */
[----:B------:R-:W-:Y:S01]  /*3d70*/  @P4 STG.E.U16 desc[UR36][R4.64+0x20], R32 ;  /* 0x0000202004004986 */ /* 0x000fe2000c101524 */
[C---:B------:R-:W-:Y:S01]  /*3d80*/  ISETP.GT.AND P4, PT, R0.reuse, RZ, P1 ;  /* 0x000000ff0000720c */ /* 0x040fe20000f84270 */
[----:B------:R-:W-:Y:S01]  /*3d90*/  FMUL R47, R47, R56 ;  /* 0x000000382f2f7220 */ /* 0x000fe20000400000 */
[----:B------:R-:W-:Y:S01]  /*3da0*/  F2FP.BF16.F32.PACK_AB R34, RZ, R34 ;  /* 0x00000022ff22723e */ /* 0x000fe200000010ff */
[----:B------:R-:W-:Y:S01]  /*3db0*/  @P5 STG.E.U16 desc[UR36][R4.64+0x22], R33 ;  /* 0x0000222104005986 */ /* 0x000fe2000c101524 */
[----:B------:R-:W-:Y:S01]  /*3dc0*/  ISETP.GT.AND P5, PT, R0, RZ, P0 ;  /* 0x000000ff0000720c */ /* 0x000fe200007a4270 */
[----:B------:R-:W-:Y:S01]  /*3dd0*/  FMUL R48, R48, R56 ;  /* 0x0000003830307220 */ /* 0x000fe20000400000 */
[----:B------:R-:W-:Y:S01]  /*3de0*/  F2FP.BF16.F32.PACK_AB R35, RZ, R35 ;  /* 0x00000023ff23723e */ /* 0x000fe200000010ff */
[----:B------:R-:W-:Y:S01]  /*3df0*/  @P2 STG.E.U16 desc[UR36][R6.64+0x20], R34 ;  /* 0x0000202206002986 */ /* 0x000fe2000c101524 */
[----:B------:R-:W-:Y:S01]  /*3e00*/  F2FP.BF16.F32.PACK_AB R36, RZ, R36 ;  /* 0x00000024ff24723e */ /* 0x000fe200000010ff */
[-C--:B------:R-:W-:Y:S01]  /*3e10*/  FMUL R49, R49, R56.reuse ;  /* 0x0000003831317220 */ /* 0x080fe20000400000 */
[----:B------:R-:W-:Y:S01]  /*3e20*/  ISETP.GT.AND P2, PT, R0, 0x8, P1 ;  /* 0x000000080000780c */ /* 0x000fe20000f44270 */
[----:B------:R-:W-:Y:S01]  /*3e30*/  @P3 STG.E.U16 desc[UR36][R6.64+0x22], R35 ;  /* 0x0000222306003986 */ /* 0x000fe2000c101524 */
[----:B------:R-:W-:Y:S01]  /*3e40*/  ISETP.GT.AND P1, PT, R3, 0x20, PT ;  /* 0x000000200300780c */ /* 0x000fe20003f24270 */
[-C--:B------:R-:W-:Y:S01]  /*3e50*/  FMUL R50, R50, R56.reuse ;  /* 0x0000003832327220 */ /* 0x080fe20000400000 */
[----:B------:R-:W-:Y:S01]  /*3e60*/  F2FP.BF16.F32.PACK_AB R37, RZ, R37 ;  /* 0x00000025ff25723e */ /* 0x000fe200000010ff */
[----:B------:R-:W-:Y:S01]  /*3e70*/  @P4 STG.E.U16 desc[UR36][R4.64+0x30], R36 ;  /* 0x0000302404004986 */ /* 0x000fe2000c101524 */
[C---:B------:R-:W-:Y:S01]  /*3e80*/  ISETP.GT.AND P3, PT, R0.reuse, 0x8, P0 ;  /* 0x000000080000780c */ /* 0x040fe20000764270 */
[-C--:B------:R-:W-:Y:S01]  /*3e90*/  FMUL R51, R51, R56.reuse ;  /* 0x0000003833337220 */ /* 0x080fe20000400000 */
[----:B------:R-:W-:Y:S01]  /*3ea0*/  ISETP.GT.AND P0, PT, R3, 0x21, PT ;  /* 0x000000210300780c */ /* 0x000fe20003f04270 */
[----:B------:R-:W-:Y:S01]  /*3eb0*/  @P5 STG.E.U16 desc[UR36][R4.64+0x32], R37 ;  /* 0x0000322504005986 */ /* 0x000fe2000c101524 */
        /* <DEDUP_REMOVED lines=10> */
[----:B------:R-:W-:-:S02]  /*3f60*/  F2FP.BF16.F32.PACK_AB R41, RZ, R41 ;  /* 0x00000029ff29723e */ /* 0x000fc400000010ff */
[C---:B------:R-:W-:Y:S01]  /*3f70*/  ISETP.GT.AND P1, PT, R0.reuse, 0x8, P1 ;  /* 0x000000080000780c */ /* 0x040fe20000f24270 */
[----:B------:R-:W-:Y:S01]  /*3f80*/  @P3 STG.E.U16 desc[UR36][R6.64+0x32], R39 ;  /* 0x0000322706003986 */ /* 0x000fe2000c101524 */
[C---:B------:R-:W-:Y:S02]  /*3f90*/  ISETP.GT.AND P2, PT, R0.reuse, 0x8, P0 ;  /* 0x000000080000780c */ /* 0x040fe40000744270 */
[C---:B------:R-:W-:Y:S01]  /*3fa0*/  ISETP.GT.AND P0, PT, R3.reuse, 0x29, PT ;  /* 0x000000290300780c */ /* 0x040fe20003f04270 */
[----:B------:R-:W-:Y:S01]  /*3fb0*/  @P4 STG.E.U16 desc[UR36][R4.64+0x40], R40 ;  /* 0x0000402804004986 */ /* 0x000fe2000c101524 */
[----:B------:R-:W-:Y:S02]  /*3fc0*/  ISETP.GT.AND P4, PT, R3, 0x28, PT ;  /* 0x000000280300780c */ /* 0x000fe40003f84270 */
[----:B------:R-:W-:Y:S01]  /*3fd0*/  F2FP.BF16.F32.PACK_AB R42, RZ, R42 ;  /* 0x0000002aff2a723e */ /* 0x000fe200000010ff */
[----:B------:R-:W-:Y:S01]  /*3fe0*/  @P5 STG.E.U16 desc[UR36][R4.64+0x42], R41 ;  /* 0x0000422904005986 */ /* 0x000fe2000c101524 */
[----:B------:R-:W-:-:S02]  /*3ff0*/  ISETP.GT.AND P5, PT, R0, RZ, P4 ;  /* 0x000000ff0000720c */ /* 0x000fc400027a4270 */
[C---:B------:R-:W-:Y:S01]  /*4000*/  ISETP.GT.AND P3, PT, R0.reuse, RZ, P0 ;  /* 0x000000ff0000720c */ /* 0x040fe20000764270 */
[----:B------:R-:W-:Y:S01]  /*4010*/  @P1 STG.E.U16 desc[UR36][R6.64+0x40], R42 ;  /* 0x0000402a06001986 */ /* 0x000fe2000c101524 */
[----:B------:R-:W-:Y:S02]  /*4020*/  F2FP.BF16.F32.PACK_AB R43, RZ, R43 ;  /* 0x0000002bff2b723e */ /* 0x000fe400000010ff */
[----:B------:R-:W-:Y:S02]  /*4030*/  F2FP.BF16.F32.PACK_AB R44, RZ, R44 ;  /* 0x0000002cff2c723e */ /* 0x000fe400000010ff */
[C---:B------:R-:W-:Y:S01]  /*4040*/  ISETP.GT.AND P4, PT, R0.reuse, 0x8, P4 ;  /* 0x000000080000780c */ /* 0x040fe20002784270 */
[----:B------:R-:W-:Y:S01]  /*4050*/  @P2 STG.E.U16 desc[UR36][R6.64+0x42], R43 ;  /* 0x0000422b06002986 */ /* 0x000fe2000c101524 */
[----:B------:R-:W-:Y:S02]  /*4060*/  F2FP.BF16.F32.PACK_AB R45, RZ, R45 ;  /* 0x0000002dff2d723e */ /* 0x000fe400000010ff */
[----:B------:R-:W-:Y:S01]  /*4070*/  ISETP.GT.AND P2, PT, R3, 0x31, PT ;  /* 0x000000310300780c */ /* 0x000fe20003f44270 */
[----:B------:R-:W-:Y:S01]  /*4080*/  @P5 STG.E.U16 desc[UR36][R4.64+0x50], R44 ;  /* 0x0000502c04005986 */ /* 0x000fe2000c101524 */
[----:B------:R-:W-:-:S02]  /*4090*/  ISETP.GT.AND P5, PT, R0, 0x8, P0 ;  /* 0x000000080000780c */ /* 0x000fc400007a4270 */
[C---:B------:R-:W-:Y:S01]  /*40a0*/  ISETP.GT.AND P1, PT, R3.reuse, 0x38, PT ;  /* 0x000000380300780c */ /* 0x040fe20003f24270 */
[----:B------:R-:W-:Y:S01]  /*40b0*/  @P3 STG.E.U16 desc[UR36][R4.64+0x52], R45 ;  /* 0x0000522d04003986 */ /* 0x000fe2000c101524 */
[C---:B------:R-:W-:Y:S02]  /*40c0*/  ISETP.GT.AND P3, PT, R3.reuse, 0x30, PT ;  /* 0x000000300300780c */ /* 0x040fe40003f64270 */
[----:B------:R-:W-:Y:S01]  /*40d0*/  ISETP.GT.AND P0, PT, R3, 0x39, PT ;  /* 0x000000390300780c */ /* 0x000fe20003f04270 */
[----:B------:R-:W-:Y:S01]  /*40e0*/  @P4 IMAD.MOV.U32 R2, RZ, RZ, R6 ;  /* 0x000000ffff024224 */ /* 0x000fe200078e0006 */
[----:B------:R-:W-:Y:S01]  /*40f0*/  F2FP.BF16.F32.PACK_AB R46, RZ, R46 ;  /* 0x0000002eff2e723e */ /* 0x000fe200000010ff */
[----:B------:R-:W-:Y:S01]  /*4100*/  @P4 IMAD.MOV.U32 R3, RZ, RZ, R7 ;  /* 0x000000ffff034224 */ /* 0x000fe200078e0007 */
[----:B------:R-:W-:Y:S02]  /*4110*/  F2FP.BF16.F32.PACK_AB R47, RZ, R47 ;  /* 0x0000002fff2f723e */ /* 0x000fe400000010ff */
[----:B------:R-:W-:-:S02]  /*4120*/  F2FP.BF16.F32.PACK_AB R48, RZ, R48 ;  /* 0x00000030ff30723e */ /* 0x000fc400000010ff */
[----:B------:R1:W-:Y:S01]  /*4130*/  @P4 STG.E.U16 desc[UR36][R2.64+0x50], R46 ;  /* 0x0000502e02004986 */ /* 0x0003e2000c101524 */
[C---:B------:R-:W-:Y:S02]  /*4140*/  ISETP.GT.AND P4, PT, R0.reuse, RZ, P2 ;  /* 0x000000ff0000720c */ /* 0x040fe40001784270 */
[----:B------:R-:W-:Y:S02]  /*4150*/  F2FP.BF16.F32.PACK_AB R49, RZ, R49 ;  /* 0x00000031ff31723e */ /* 0x000fe400000010ff */
[----:B------:R-:W-:Y:S02]  /*4160*/  ISETP.GT.AND P2, PT, R0, 0x8, P2 ;  /* 0x000000080000780c */ /* 0x000fe40001744270 */
[----:B------:R-:W-:Y:S02]  /*4170*/  F2FP.BF16.F32.PACK_AB R50, RZ, R50 ;  /* 0x00000032ff32723e */ /* 0x000fe400000010ff */
[----:B------:R-:W-:Y:S02]  /*4180*/  F2FP.BF16.F32.PACK_AB R51, RZ, R51 ;  /* 0x00000033ff33723e */ /* 0x000fe400000010ff */
[----:B------:R-:W-:Y:S01]  /*4190*/  F2FP.BF16.F32.PACK_AB R52, RZ, R52 ;  /* 0x00000034ff34723e */ /* 0x000fe200000010ff */
[----:B-1----:R-:W-:Y:S01]  /*41a0*/  @P5 IMAD.MOV.U32 R2, RZ, RZ, R6 ;  /* 0x000000ffff025224 */ /* 0x002fe200078e0006 */
[----:B------:R-:W-:Y:S01]  /*41b0*/  F2FP.BF16.F32.PACK_AB R53, RZ, R53 ;  /* 0x00000035ff35723e */ /* 0x000fe200000010ff */
[----:B------:R-:W-:Y:S01]  /*41c0*/  @P5 IMAD.MOV.U32 R3, RZ, RZ, R7 ;  /* 0x000000ffff035224 */ /* 0x000fe200078e0007 */
[----:B------:R-:W-:-:S02]  /*41d0*/  F2FP.BF16.F32.PACK_AB R54, RZ, R54 ;  /* 0x00000036ff36723e */ /* 0x000fc400000010ff */
[----:B------:R-:W-:Y:S02]  /*41e0*/  F2FP.BF16.F32.PACK_AB R55, RZ, R55 ;  /* 0x00000037ff37723e */ /* 0x000fe400000010ff */
[----:B------:R1:W-:Y:S01]  /*41f0*/  @P5 STG.E.U16 desc[UR36][R2.64+0x52], R47 ;  /* 0x0000522f02005986 */ /* 0x0003e2000c101524 */
[C---:B------:R-:W-:Y:S02]  /*4200*/  ISETP.GT.AND P5, PT, R0.reuse, RZ, P3 ;  /* 0x000000ff0000720c */ /* 0x040fe40001fa4270 */
[----:B------:R-:W-:-:S11]  /*4210*/  ISETP.GT.AND P3, PT, R0, 0x8, P3 ;  /* 0x000000080000780c */ /* 0x000fd60001f64270 */
[----:B-1----:R-:W-:Y:S02]  /*4220*/  @P5 IMAD.MOV.U32 R2, RZ, RZ, R4 ;  /* 0x000000ffff025224 */ /* 0x002fe400078e0004 */
[----:B------:R-:W-:-:S05]  /*4230*/  @P5 IMAD.MOV.U32 R3, RZ, RZ, R5 ;  /* 0x000000ffff035224 */ /* 0x000fca00078e0005 */
[----:B------:R1:W-:Y:S01]  /*4240*/  @P5 STG.E.U16 desc[UR36][R2.64+0x60], R48 ;  /* 0x0000603002005986 */ /* 0x0003e2000c101524 */
[C---:B------:R-:W-:Y:S02]  /*4250*/  ISETP.GT.AND P5, PT, R0.reuse, RZ, P0 ;  /* 0x000000ff0000720c */ /* 0x040fe400007a4270 */
[----:B------:R-:W-:Y:S01]  /*4260*/  ISETP.GT.AND P0, PT, R0, 0x8, P0 ;  /* 0x000000080000780c */ /* 0x000fe20000704270 */
[----:B-1----:R-:W-:Y:S02]  /*4270*/  @P4 IMAD.MOV.U32 R2, RZ, RZ, R4 ;  /* 0x000000ffff024224 */ /* 0x002fe400078e0004 */
[----:B------:R-:W-:-:S05]  /*4280*/  @P4 IMAD.MOV.U32 R3, RZ, RZ, R5 ;  /* 0x000000ffff034224 */ /* 0x000fca00078e0005 */
[----:B------:R1:W-:Y:S01]  /*4290*/  @P4 STG.E.U16 desc[UR36][R2.64+0x62], R49 ;  /* 0x0000623102004986 */ /* 0x0003e2000c101524 */
[C---:B------:R-:W-:Y:S02]  /*42a0*/  ISETP.GT.AND P4, PT, R0.reuse, RZ, P1 ;  /* 0x000000ff0000720c */ /* 0x040fe40000f84270 */
[----:B------:R-:W-:Y:S01]  /*42b0*/  ISETP.GT.AND P1, PT, R0, 0x8, P1 ;  /* 0x000000080000780c */ /* 0x000fe20000f24270 */
[----:B-1----:R-:W-:Y:S02]  /*42c0*/  @P3 IMAD.MOV.U32 R2, RZ, RZ, R6 ;  /* 0x000000ffff023224 */ /* 0x002fe400078e0006 */
[----:B------:R-:W-:-:S05]  /*42d0*/  @P3 IMAD.MOV.U32 R3, RZ, RZ, R7 ;  /* 0x000000ffff033224 */ /* 0x000fca00078e0007 */
[----:B------:R1:W-:Y:S02]  /*42e0*/  @P3 STG.E.U16 desc[UR36][R2.64+0x60], R50 ;  /* 0x0000603202003986 */ /* 0x0003e4000c101524 */
[----:B-1----:R-:W-:Y:S02]  /*42f0*/  @P2 IMAD.MOV.U32 R2, RZ, RZ, R6 ;  /* 0x000000ffff022224 */ /* 0x002fe400078e0006 */
[----:B------:R-:W-:-:S05]  /*4300*/  @P2 IMAD.MOV.U32 R3, RZ, RZ, R7 ;  /* 0x000000ffff032224 */ /* 0x000fca00078e0007 */
[----:B------:R1:W-:Y:S02]  /*4310*/  @P2 STG.E.U16 desc[UR36][R2.64+0x62], R51 ;  /* 0x0000623302002986 */ /* 0x0003e4000c101524 */
[----:B-1----:R-:W-:Y:S02]  /*4320*/  @P4 IMAD.MOV.U32 R2, RZ, RZ, R4 ;  /* 0x000000ffff024224 */ /* 0x002fe400078e0004 */
[----:B------:R-:W-:-:S05]  /*4330*/  @P4 IMAD.MOV.U32 R3, RZ, RZ, R5 ;  /* 0x000000ffff034224 */ /* 0x000fca00078e0005 */
[----:B------:R1:W-:Y:S04]  /*4340*/  @P4 STG.E.U16 desc[UR36][R2.64+0x70], R52 ;  /* 0x0000703402004986 */ /* 0x0003e8000c101524 */
[----:B------:R2:W-:Y:S01]  /*4350*/  @P5 STG.E.U16 desc[UR36][R4.64+0x72], R53 ;  /* 0x0000723504005986 */ /* 0x0005e2000c101524 */
[----:B-1----:R-:W-:Y:S02]  /*4360*/  @P1 IMAD.MOV.U32 R2, RZ, RZ, R6 ;  /* 0x000000ffff021224 */ /* 0x002fe400078e0006 */
[----:B------:R-:W-:-:S05]  /*4370*/  @P1 IMAD.MOV.U32 R3, RZ, RZ, R7 ;  /* 0x000000ffff031224 */ /* 0x000fca00078e0007 */
[----:B------:R2:W-:Y:S04]  /*4380*/  @P1 STG.E.U16 desc[UR36][R2.64+0x70], R54 ;  /* 0x0000703602001986 */ /* 0x0005e8000c101524 */
[----:B------:R2:W-:Y:S02]  /*4390*/  @P0 STG.E.U16 desc[UR36][R6.64+0x72], R55 ;  /* 0x0000723706000986 */ /* 0x0005e4000c101524 */
.L_x_94:
[----:B------:R-:W-:Y:S05]  /*43a0*/  BSYNC B0 ;  /* 0x0000000000007941 */ /* 0x000fea0003800000 */
.L_x_32:
[----:B0-2---:R-:W2:Y:S01]  /*43b0*/  LDL.64 R2, [R1] ;  /* 0x0000000001027983 */ /* 0x005ea20000100a00 */
[----:B------:R-:W-:Y:S01]  /*43c0*/  ULDC.64 UR4, c[0x0][0x650] ;  /* 0x0001940000047ab9 */ /* 0x000fe20000000a00 */
[----:B------:R0:W-:Y:S01]  /*43d0*/  SYNCS.ARRIVE.TRANS64.A1T0 RZ, [R64+UR47], RZ ;  /* 0x000000ff40ff79a7 */ /* 0x0001e2000810002f */
[----:B------:R-:W-:Y:S01]  /*43e0*/  PRMT R0, RZ, 0x7610, R0 ;  /* 0x00007610ff007816 */ /* 0x000fe20000000000 */
[----:B-----5:R-:W-:Y:S02]  /*43f0*/  IMAD.MOV.U32 R19, RZ, RZ, -0x1 ;  /* 0xffffffffff137424 */ /* 0x020fe400078e00ff */
[----:B------:R-:W-:Y:S01]  /*4400*/  IMAD.MOV.U32 R22, RZ, RZ, -0x1 ;  /* 0xffffffffff167424 */ /* 0x000fe200078e00ff */
[----:B--2---:R-:W-:-:S04]  /*4410*/  LEA R18, P0, R2, R18, 0x1 ;  /* 0x0000001202127211 */ /* 0x004fc800078008ff */
[----:B------:R-:W-:Y:S01]  /*4420*/  LEA.HI.X R17, R2, R17, R23, 0x1, P0 ;  /* 0x0000001102117211 */ /* 0x000fe200000f0c17 */
[----:B------:R-:W-:Y:S01]  /*4430*/  IMAD.MOV.U32 R2, RZ, RZ, -0x1 ;  /* 0xffffffffff027424 */ /* 0x000fe200078e00ff */
[----:B------:R-:W-:-:S04]  /*4440*/  ISETP.GE.U32.AND P0, PT, R18, UR4, PT ;  /* 0x0000000412007c0c */ /* 0x000fc8000bf06070 */
[----:B------:R-:W-:-:S13]  /*4450*/  ISETP.GE.U32.AND.EX P0, PT, R17, UR5, PT, P0 ;  /* 0x0000000511007c0c */ /* 0x000fda000bf06100 */
[----:B0-----:R-:W-:Y:S05]  /*4460*/  @P0 BRA `(.L_x_95) ;  /* 0x0000000400700947 */ /* 0x001fea0003800000 */
[----:B-1----:R-:W0:Y:S01]  /*4470*/  S2R R10, SR_CTAID.X ;  /* 0x00000000000a7919 */ /* 0x002e220000002500 */
[----:B---34-:R-:W1:Y:S01]  /*4480*/  LDC.64 R8, c[0x0][0x628] ;  /* 0x00018a00ff087b82 */ /* 0x018e620000000a00 */
[----:B------:R-:W-:Y:S01]  /*4490*/  ULDC UR4, c[0x0][0x150] ;  /* 0x0000540000047ab9 */ /* 0x000fe20000000800 */
[----:B------:R-:W-:Y:S01]  /*44a0*/  IMAD.MOV.U32 R6, RZ, RZ, R18 ;  /* 0x000000ffff067224 */ /* 0x000fe200078e0012 */
[----:B------:R-:W2:Y:S01]  /*44b0*/  S2R R20, SR_CTAID.Y ;  /* 0x0000000000147919 */ /* 0x000ea20000002600 */
[----:B------:R-:W-:-:S04]  /*44c0*/  IMAD.MOV.U32 R7, RZ, RZ, R17 ;  /* 0x000000ffff077224 */ /* 0x000fc800078e0011 */
[----:B------:R-:W3:Y:S08]  /*44d0*/  LDC R15, c[0x0][0x144] ;  /* 0x00005100ff0f7b82 */ /* 0x000ef00000000800 */
[----:B------:R-:W4:Y:S08]  /*44e0*/  LDC R0, c[0x0][0x630] ;  /* 0x00018c00ff007b82 */ /* 0x000f300000000800 */
[----:B------:R-:W2:Y:S01]  /*44f0*/  LDC.64 R12, c[0x0][0x620] ;  /* 0x00018800ff0c7b82 */ /* 0x000ea20000000a00 */
[----:B-1----:R-:W-:-:S04]  /*4500*/  ISETP.NE.U32.AND P0, PT, R8, RZ, PT ;  /* 0x000000ff0800720c */ /* 0x002fc80003f05070 */
[----:B------:R-:W-:Y:S02]  /*4510*/  ISETP.NE.AND.EX P0, PT, R9, RZ, PT, P0 ;  /* 0x000000ff0900720c */ /* 0x000fe40003f05300 */
[----:B0-----:R-:W-:-:S05]  /*4520*/  I2FP.F32.U32 R2, R10 ;  /* 0x0000000a00027245 */ /* 0x001fca0000201000 */
[----:B------:R-:W-:-:S04]  /*4530*/  FMUL R2, R2, UR4 ;  /* 0x0000000402027c20 */ /* 0x000fc80008400000 */
[----:B------:R0:W1:Y:S02]  /*4540*/  F2I.U32.TRUNC.NTZ R14, R2 ;  /* 0x00000002000e7305 */ /* 0x000064000020f000 */
[----:B---34-:R-:W-:Y:S05]  /*4550*/  @!P0 BRA `(.L_x_96) ;  /* 0x0000000000288947 */ /* 0x018fea0003800000 */
[----:B------:R-:W3:Y:S02]  /*4560*/  LDC R3, c[0x0][0x634] ;  /* 0x00018d00ff037b82 */ /* 0x000ee40000000800 */
[----:B---3--:R-:W-:-:S05]  /*4570*/  IADD3 R7, P0, R18, R3, RZ ;  /* 0x0000000312077210 */ /* 0x008fca0007f1e0ff */
[----:B------:R-:W-:-:S04]  /*4580*/  IMAD.X R11, RZ, RZ, R17, P0 ;  /* 0x000000ffff0b7224 */ /* 0x000fc800000e0611 */
[----:B0-----:R-:W-:-:S04]  /*4590*/  IMAD.WIDE.U32 R2, R11, R8, RZ ;  /* 0x000000080b027225 */ /* 0x001fc800078e00ff */
[----:B------:R-:W-:-:S04]  /*45a0*/  IMAD.WIDE.U32 R4, P0, R7, R9, R2 ;  /* 0x0000000907047225 */ /* 0x000fc80007800002 */
[----:B------:R-:W-:-:S04]  /*45b0*/  IMAD.WIDE.U32 R2, R7, R8, RZ ;  /* 0x0000000807027225 */ /* 0x000fc800078e00ff */
[----:B------:R-:W-:Y:S01]  /*45c0*/  IMAD.X R7, RZ, RZ, RZ, P0 ;  /* 0x000000ffff077224 */ /* 0x000fe200000e06ff */
[----:B------:R-:W-:Y:S01]  /*45d0*/  IADD3 RZ, P0, R3, R4, RZ ;  /* 0x0000000403ff7210 */ /* 0x000fe20007f1e0ff */
[----:B------:R-:W-:-:S04]  /*45e0*/  IMAD.MOV.U32 R6, RZ, RZ, R5 ;  /* 0x000000ffff067224 */ /* 0x000fc800078e0005 */
[----:B------:R-:W-:-:S08]  /*45f0*/  IMAD.WIDE.U32.X R6, R11, R9, R6, P0 ;  /* 0x000000090b067225 */ /* 0x000fd000000e0406 */
.L_x_96:
[----:B------:R-:W3:Y:S01]  /*4600*/  LDC.64 R26, c[0x0][0x640] ;  /* 0x00019000ff1a7b82 */ /* 0x000ee20000000a00 */
[-C--:B------:R-:W-:Y:S01]  /*4610*/  SHF.R.U64 R11, R6, R0.reuse, R7 ;  /* 0x00000000060b7219 */ /* 0x080fe20000001207 */
[----:B------:R-:W-:Y:S01]  /*4620*/  IMAD.MOV.U32 R19, RZ, RZ, R17 ;  /* 0x000000ffff137224 */ /* 0x000fe200078e0011 */
[----:B------:R-:W-:Y:S01]  /*4630*/  SHF.R.U32.HI R0, RZ, R0, R7 ;  /* 0x00000000ff007219 */ /* 0x000fe20000011607 */
[----:B-1----:R-:W-:Y:S01]  /*4640*/  IMAD.MOV R14, RZ, RZ, -R14 ;  /* 0x000000ffff0e7224 */ /* 0x002fe200078e0a0e */
[----:B------:R-:W-:Y:S01]  /*4650*/  IADD3 R5, P0, RZ, -R11, RZ ;  /* 0x8000000bff057210 */ /* 0x000fe20007f1e0ff */
[----:B------:R-:W-:Y:S01]  /*4660*/  ULDC UR4, c[0x0][0x154] ;  /* 0x0000550000047ab9 */ /* 0x000fe20000000800 */
[----:B------:R-:W-:Y:S01]  /*4670*/  IMAD.MOV.U32 R7, RZ, RZ, 0x1 ;  /* 0x00000001ff077424 */ /* 0x000fe200078e00ff */
[----:B------:R-:W1:Y:S01]  /*4680*/  LDC R4, c[0x0][0x618] ;  /* 0x00018600ff047b82 */ /* 0x000e620000000800 */
[----:B------:R-:W-:Y:S02]  /*4690*/  IMAD R22, R15, R14, R10 ;  /* 0x0000000e0f167224 */ /* 0x000fe400078e020a */
[----:B------:R-:W-:-:S04]  /*46a0*/  IMAD.X R3, RZ, RZ, ~R0, P0 ;  /* 0x000000ffff037224 */ /* 0x000fc800000e0e00 */
[-C--:B--2---:R-:W-:Y:S01]  /*46b0*/  IMAD R0, R3, R12.reuse, RZ ;  /* 0x0000000c03007224 */ /* 0x084fe200078e02ff */
[----:B------:R-:W2:Y:S01]  /*46c0*/  LDC R6, c[0x0][0x608] ;  /* 0x00018200ff067b82 */ /* 0x000ea20000000800 */
[----:B0-----:R-:W-:-:S04]  /*46d0*/  IMAD.WIDE.U32 R2, R5, R12, R18 ;  /* 0x0000000c05027225 */ /* 0x001fc800078e0012 */
[----:B------:R-:W-:Y:S01]  /*46e0*/  IMAD R5, R5, R13, R0 ;  /* 0x0000000d05057224 */ /* 0x000fe200078e0200 */
[----:B------:R-:W-:Y:S02]  /*46f0*/  I2FP.F32.U32 R0, R20 ;  /* 0x0000001400007245 */ /* 0x000fe40000201000 */
[----:B------:R-:W0:Y:S01]  /*4700*/  LDC R24, c[0x0][0x658] ;  /* 0x00019600ff187b82 */ /* 0x000e220000000800 */
[----:B------:R-:W-:Y:S01]  /*4710*/  IMAD.IADD R3, R3, 0x1, R5 ;  /* 0x0000000103037824 */ /* 0x000fe200078e0205 */
[----:B---3--:R-:W-:Y:S01]  /*4720*/  ISETP.NE.U32.AND P0, PT, R26, RZ, PT ;  /* 0x000000ff1a00720c */ /* 0x008fe20003f05070 */
[----:B------:R-:W-:Y:S01]  /*4730*/  FMUL R0, R0, UR4 ;  /* 0x0000000400007c20 */ /* 0x000fe20008400000 */
[----:B------:R-:W-:Y:S02]  /*4740*/  IMAD.MOV.U32 R5, RZ, RZ, -0x1 ;  /* 0xffffffffff057424 */ /* 0x000fe400078e00ff */
[----:B------:R-:W-:Y:S01]  /*4750*/  ISETP.NE.AND.EX P0, PT, R27, RZ, PT, P0 ;  /* 0x000000ff1b00720c */ /* 0x000fe20003f05300 */
[----:B------:R3:W4:Y:S01]  /*4760*/  F2I.U32.TRUNC.NTZ R12, R0 ;  /* 0x00000000000c7305 */ /* 0x000722000020f000 */
[----:B------:R-:W3:Y:S01]  /*4770*/  LDC R15, c[0x0][0x148] ;  /* 0x00005200ff0f7b82 */ /* 0x000ee20000000800 */
[----:B-1----:R-:W-:-:S02]  /*4780*/  SHF.R.U64 R10, R2, R4, R3 ;  /* 0x00000004020a7219 */ /* 0x002fc40000001203 */
[----:B------:R-:W-:-:S05]  /*4790*/  SHF.R.U32.HI R3, RZ, R4, R3 ;  /* 0x00000004ff037219 */ /* 0x000fca0000011603 */
[----:B------:R-:W1:Y:S01]  /*47a0*/  LDC R14, c[0x0][0x600] ;  /* 0x00018000ff0e7b82 */ /* 0x000e620000000800 */
[-CC-:B--2---:R-:W-:Y:S02]  /*47b0*/  SHF.R.U64 R8, R10, R6.reuse, R3.reuse ;  /* 0x000000060a087219 */ /* 0x184fe40000001203 */
[----:B------:R-:W-:-:S05]  /*47c0*/  SHF.R.U32.HI R3, RZ, R6, R3 ;  /* 0x00000006ff037219 */ /* 0x000fca0000011603 */
[----:B------:R-:W2:Y:S01]  /*47d0*/  LDC R21, c[0x0][0x648] ;  /* 0x00019200ff157b82 */ /* 0x000ea20000000800 */
[-CC-:B0-----:R-:W-:Y:S02]  /*47e0*/  SHF.R.U64 R13, R8, R24.reuse, R3.reuse ;  /* 0x00000018080d7219 */ /* 0x181fe40000001203 */
[-C--:B------:R-:W-:Y:S02]  /*47f0*/  SHF.L.U32 R5, R5, R24.reuse, RZ ;  /* 0x0000001805057219 */ /* 0x080fe400000006ff */
[-C--:B------:R-:W-:Y:S01]  /*4800*/  SHF.R.U32.HI R3, RZ, R24.reuse, R3 ;  /* 0x00000018ff037219 */ /* 0x080fe20000011603 */
[----:B------:R-:W-:Y:S01]  /*4810*/  IMAD.MOV.U32 R2, RZ, RZ, R13 ;  /* 0x000000ffff027224 */ /* 0x000fe200078e000d */
[----:B------:R-:W-:Y:S01]  /*4820*/  SHF.L.U32 R24, R7, R24, RZ ;  /* 0x0000001807187219 */ /* 0x000fe200000006ff */
[----:B------:R-:W0:Y:S01]  /*4830*/  LDC R25, c[0x0][0x638] ;  /* 0x00018e00ff197b82 */ /* 0x000e220000000800 */
[----:B------:R-:W-:-:S07]  /*4840*/  LOP3.LUT R19, RZ, R5, RZ, 0x33, !PT ;  /* 0x00000005ff137212 */ /* 0x000fce00078e33ff */
[----:B------:R-:W0:Y:S01]  /*4850*/  LDC R28, c[0x0][0x610] ;  /* 0x00018400ff1c7b82 */ /* 0x000e220000000800 */
[----:B----4-:R-:W-:Y:S05]  /*4860*/  @!P0 BRA `(.L_x_97) ;  /* 0x0000000000288947 */ /* 0x010fea0003800000 */
[----:B---3--:R-:W3:Y:S02]  /*4870*/  LDC R0, c[0x0][0x64c] ;  /* 0x00019300ff007b82 */ /* 0x008ee40000000800 */
[----:B---3--:R-:W-:-:S05]  /*4880*/  IADD3 R7, P0, R13, R0, RZ ;  /* 0x000000000d077210 */ /* 0x008fca0007f1e0ff */
        /* <DEDUP_REMOVED lines=8> */
.L_x_97:
[----:B------:R-:W4:Y:S01]  /*4910*/  LDC R4, c[0x0][0x65c] ;  /* 0x00019700ff047b82 */ /* 0x000f220000000800 */
[----:B--23--:R-:W-:Y:S01]  /*4920*/  SHF.R.U64 R0, R2, R21, R3 ;  /* 0x0000001502007219 */ /* 0x00cfe20000001203 */
[----:B-1----:R-:W-:Y:S01]  /*4930*/  VIADD R3, R14, 0xffffffff ;  /* 0xffffffff0e037836 */ /* 0x002fe20000000000 */
[----:B------:R-:W-:Y:S01]  /*4940*/  LOP3.LUT R19, R8, R19, RZ, 0xc0, !PT ;  /* 0x0000001308137212 */ /* 0x000fe200078ec0ff */
[----:B------:R-:W-:Y:S02]  /*4950*/  IMAD.MOV R12, RZ, RZ, -R12 ;  /* 0x000000ffff0c7224 */ /* 0x000fe400078e0a0c */
[----:B------:R-:W-:Y:S01]  /*4960*/  IMAD.MOV R2, RZ, RZ, -R0 ;  /* 0x000000ffff027224 */ /* 0x000fe200078e0a00 */
[----:B------:R-:W-:Y:S01]  /*4970*/  LOP3.LUT R3, R10, R3, RZ, 0xc0, !PT ;  /* 0x000000030a037212 */ /* 0x000fe200078ec0ff */
[----:B------:R-:W-:Y:S02]  /*4980*/  IMAD R19, R24, R0, R19 ;  /* 0x0000000018137224 */ /* 0x000fe400078e0213 */
[----:B0-----:R-:W-:-:S04]  /*4990*/  IMAD R0, R2, R25, R13 ;  /* 0x0000001902007224 */ /* 0x001fc800078e020d */
[----:B------:R-:W-:Y:S01]  /*49a0*/  IMAD R2, R0, R14, R3 ;  /* 0x0000000e00027224 */ /* 0x000fe200078e0203 */
[----:B----4-:R-:W-:Y:S01]  /*49b0*/  ISETP.NE.AND P0, PT, R4, 0x1, PT ;  /* 0x000000010400780c */ /* 0x010fe20003f05270 */
[----:B------:R-:W-:-:S05]  /*49c0*/  IMAD.MOV.U32 R4, RZ, RZ, 0x1 ;  /* 0x00000001ff047424 */ /* 0x000fca00078e00ff */
[----:B------:R-:W-:-:S07]  /*49d0*/  PRMT R0, R4, 0x7610, R0 ;  /* 0x0000761004007816 */ /* 0x000fce0000000000 */
[----:B------:R-:W-:-:S04]  /*49e0*/  @P0 IMAD R22, R15, R12, R20 ;  /* 0x0000000c0f160224 */ /* 0x000fc800078e0214 */
[----:B------:R-:W-:-:S05]  /*49f0*/  IMAD R19, R19, R28, R22 ;  /* 0x0000001c13137224 */ /* 0x000fca00078e0216 */
[----:B------:R-:W-:Y:S02]  /*4a00*/  SEL R22, R2, R19, !P0 ;  /* 0x0000001302167207 */ /* 0x000fe40004000000 */
[----:B------:R-:W-:Y:S01]  /*4a10*/  SEL R19, R19, R2, !P0 ;  /* 0x0000000213137207 */ /* 0x000fe20004000000 */
[----:B------:R-:W-:-:S07]  /*4a20*/  IMAD.MOV.U32 R2, RZ, RZ, R11 ;  /* 0x000000ffff027224 */ /* 0x000fce00078e000b */
.L_x_95:
[----:B------:R-:W-:Y:S02]  /*4a30*/  LOP3.LUT P0, RZ, R0, 0xff, RZ, 0xc0, !PT ;  /* 0x000000ff00ff7812 */ /* 0x000fe4000780c0ff */
[----:B------:R-:W-:-:S11]  /*4a40*/  LOP3.LUT R71, R71, 0x1, RZ, 0x3c, !PT ;  /* 0x0000000147477812 */ /* 0x000fd600078e3cff */
[----:B------:R-:W-:Y:S05]  /*4a50*/  @P0 BRA `(.L_x_98) ;  /* 0xffffffc800b40947 */ /* 0x000fea000383ffff */
[----:B------:R-:W-:Y:S05]  /*4a60*/  EXIT ;  /* 0x000000000000794d */ /* 0x000fea0003800000 */
.L_x_13:
[----:B------:R-:W-:-:S08]  /*4a70*/  ISETP.NE.AND P0, PT, R0, RZ, PT ;  /* 0x000000ff0000720c */ /* 0x000fd00003f05270 */
[----:B0-----:R-:W0:-:S00]  /*4a80*/  USETMAXREG.DEALLOC.CTAPOOL 0x28 ;  /* 0x00000028000079c8 */ /* 0x001e0000080e0500 */
[----:B------:R-:W-:Y:S05]  /*4a90*/  @P0 EXIT ;  /* 0x000000000000094d */ /* 0x000fea0003800000 */
[----:B0-----:R-:W-:Y:S01]  /*4aa0*/  LOP3.LUT P0, RZ, R8, 0xff, RZ, 0xc0, !PT ;  /* 0x000000ff08ff7812 */ /* 0x001fe2000780c0ff */
[----:B------:R-:W-:Y:S02]  /*4ab0*/  IMAD.MOV.U32 R0, RZ, RZ, 0x1 ;  /* 0x00000001ff007424 */ /* 0x000fe400078e00ff */
[----:B------:R-:W-:-:S10]  /*4ac0*/  IMAD.MOV.U32 R7, RZ, RZ, RZ ;  /* 0x000000ffff077224 */ /* 0x000fd400078e00ff */
[----:B------:R-:W-:Y:S05]  /*4ad0*/  @!P0 BRA `(.L_x_99) ;  /* 0x0000000c001c8947 */ /* 0x000fea0003800000 */
[----:B------:R-:W-:Y:S01]  /*4ae0*/  LOP3.LUT P0, RZ, R4, 0x1f, RZ, 0xc0, !PT ;  /* 0x0000001f04ff7812 */ /* 0x000fe2000780c0ff */
[----:B------:R-:W-:Y:S01]  /*4af0*/  ULDC UR5, c[0x0][0x658] ;  /* 0x0001960000057ab9 */ /* 0x000fe20000000800 */
[----:B------:R-:W-:Y:S01]  /*4b00*/  UMOV UR6, 0xffffffff ;  /* 0xffffffff00067882 */ /* 0x000fe20000000000 */
[----:B------:R-:W-:Y:S01]  /*4b10*/  BSSY B0, `(.L_x_99) ;  /* 0x00000c3000007945 */ /* 0x000fe20003800000 */
[----:B------:R-:W-:Y:S01]  /*4b20*/  USHF.L.U32 UR6, UR6, UR5, URZ ;  /* 0x0000000506067299 */ /* 0x000fe2000800063f */
[C---:B------:R-:W-:Y:S01]  /*4b30*/  ISETP.NE.AND P2, PT, R3.reuse, RZ, PT ;  /* 0x000000ff0300720c */ /* 0x040fe20003f45270 */
[----:B------:R-:W-:Y:S01]  /*4b40*/  IMAD.MOV.U32 R8, RZ, RZ, 0x1 ;  /* 0x00000001ff087424 */ /* 0x000fe200078e00ff */
[----:B------:R-:W-:Y:S01]  /*4b50*/  ISETP.NE.OR P0, PT, R3, RZ, !P0 ;  /* 0x000000ff0300720c */ /* 0x000fe20004705670 */
[----:B------:R-:W-:Y:S01]  /*4b60*/  IMAD.MOV.U32 R0, RZ, RZ, 0x1 ;  /* 0x00000001ff007424 */ /* 0x000fe200078e00ff */
[----:B------:R-:W-:Y:S01]  /*4b70*/  LOP3.LUT R6, R16, 0x2, RZ, 0xfc, !PT ;  /* 0x0000000210067812 */ /* 0x000fe200078efcff */
[----:B------:R-:W-:Y:S01]  /*4b80*/  IMAD.MOV.U32 R7, RZ, RZ, RZ ;  /* 0x000000ffff077224 */ /* 0x000fe200078e00ff */
[----:B------:R-:W-:Y:S01]  /*4b90*/  ULDC UR4, c[0x0][0x600] ;  /* 0x0001800000047ab9 */ /* 0x000fe20000000800 */
[----:B------:R-:W-:Y:S01]  /*4ba0*/  UMOV UR7, 0x1 ;  /* 0x0000000100077882 */ /* 0x000fe20000000000 */
[----:B------:R-:W-:-:S02]  /*4bb0*/  UIADD3 UR19, UR40, 0x1, URZ ;  /* 0x0000000128137890 */ /* 0x000fc4000fffe03f */
[----:B------:R-:W-:Y:S02]  /*4bc0*/  UIADD3 UR15, UR4, -0x1, URZ ;  /* 0xffffffff040f7890 */ /* 0x000fe4000fffe03f */
[----:B------:R-:W-:Y:S02]  /*4bd0*/  USHF.L.U32 UR17, UR7, UR5, URZ ;  /* 0x0000000507117299 */ /* 0x000fe4000800063f */
[----:B------:R-:W-:Y:S01]  /*4be0*/  ULOP3.LUT UR16, URZ, UR6, URZ, 0x33, !UPT ;  /* 0x000000063f107292 */ /* 0x000fe2000f8e333f */
[----:B------:R-:W-:-:S11]  /*4bf0*/  ULDC.64 UR20, c[0x0][0x198] ;  /* 0x0000660000147ab9 */ /* 0x000fd60000000a00 */
.L_x_111:
[----:B------:R-:W-:-:S03]  /*4c00*/  UMOV UR4, 0xffffffff ;  /* 0xffffffff00047882 */ /* 0x000fc60000000000 */
[----:B------:R-:W-:Y:S05]  /*4c10*/  BRA.DIV UR4, `(.L_x_100) ;  /* 0x00000012044c7947 */ /* 0x000fea000b800000 */
[----:B------:R-:W-:-:S13]  /*4c20*/  ELECT P6, URZ, PT ;  /* 0x00000000003f782f */ /* 0x000fda00038c0000 */
.L_x_127:
[----:B------:R-:W0:Y:S01]  /*4c30*/  LDC R3, c[0x0][0x28c] ;  /* 0x0000a300ff037b82 */ /* 0x000e220000000800 */
[----:B------:R-:W-:Y:S01]  /*4c40*/  BSSY B1, `(.L_x_101) ;  /* 0x0000035000017945 */ /* 0x000fe20003800000 */
[----:B0-----:R-:W-:-:S13]  /*4c50*/  ISETP.LT.OR P6, PT, R3, 0x1, !P6 ;  /* 0x000000010300780c */ /* 0x001fda00077c1670 */
[----:B------:R-:W-:Y:S05]  /*4c60*/  @P6 BRA `(.L_x_102) ;  /* 0x0000000000c86947 */ /* 0x000fea0003800000 */
[----:B------:R-:W-:Y:S02]  /*4c70*/  IMAD.SHL.U32 R22, R22, 0x40, RZ ;  /* 0x0000004016167824 */ /* 0x000fe400078e00ff */
[----:B------:R-:W-:Y:S02]  /*4c80*/  IMAD.SHL.U32 R19, R19, 0x40, RZ ;  /* 0x0000004013137824 */ /* 0x000fe400078e00ff */
[----:B------:R-:W-:Y:S02]  /*4c90*/  IMAD.MOV.U32 R12, RZ, RZ, RZ ;  /* 0x000000ffff0c7224 */ /* 0x000fe400078e00ff */
[----:B------:R-:W-:Y:S02]  /*4ca0*/  IMAD.U32 R13, RZ, RZ, UR19 ;  /* 0x00000013ff0d7e24 */ /* 0x000fe4000f8e00ff */
[----:B------:R-:W-:Y:S02]  /*4cb0*/  IMAD.MOV.U32 R3, RZ, RZ, R0 ;  /* 0x000000ffff037224 */ /* 0x000fe400078e0000 */
[----:B------:R-:W-:-:S07]  /*4cc0*/  IMAD.MOV.U32 R4, RZ, RZ, R7 ;  /* 0x000000ffff047224 */ /* 0x000fce00078e0007 */
.L_x_106:
[----:B------:R-:W0:Y:S01]  /*4cd0*/  S2R R10, SR_CgaCtaId ;  /* 0x00000000000a7919 */ /* 0x000e220000008800 */
[----:B------:R-:W-:Y:S01]  /*4ce0*/  MOV R5, 0x400 ;  /* 0x0000040000057802 */ /* 0x000fe20000000f00 */
[----:B------:R-:W1:Y:S03]  /*4cf0*/  @!P2 LDC R9, c[0x0][0x500] ;  /* 0x00014000ff09ab82 */ /* 0x000e660000000800 */
[----:B0-----:R-:W-:Y:S02]  /*4d00*/  LEA R11, R10, R5, 0x18 ;  /* 0x000000050a0b7211 */ /* 0x001fe400078ec0ff */
[----:B------:R-:W-:-:S03]  /*4d10*/  SHF.L.U32 R5, R3, 0x1f, RZ ;  /* 0x0000001f03057819 */ /* 0x000fc600000006ff */
[----:B------:R-:W-:-:S04]  /*4d20*/  IMAD R10, R4, 0x8, R11 ;  /* 0x00000008040a7824 */ /* 0x000fc800078e020b */
[----:B------:R-:W0:Y:S02]  /*4d30*/  SYNCS.PHASECHK.TRANS64.TRYWAIT P1, [R10+URZ+0x38], R5 ;  /* 0x000038050a0075a7 */ /* 0x000e24000802017f */
[----:B01----:R-:W-:Y:S05]  /*4d40*/  @!P1 BRA `(.L_x_103) ;  /* 0x0000001000209947 */ /* 0x003fea0003800000 */
.L_x_128:
[----:B0-----:R-:W-:Y:S01]  /*4d50*/  PRMT R5, R6, 0x9910, RZ ;  /* 0x0000991006057816 */ /* 0x001fe200000000ff */
[----:B------:R0:W-:Y:S03]  /*4d60*/  @!P2 SYNCS.ARRIVE.TRANS64 RZ, [R10+URZ], R9 ;  /* 0x000000090affa9a7 */ /* 0x0001e6000800003f */
[----:B------:R-:W-:-:S13]  /*4d70*/  ISETP.NE.AND P1, PT, R5, 0x2, PT ;  /* 0x000000020500780c */ /* 0x000fda0003f25270 */
[----:B0-----:R-:W-:Y:S05]  /*4d80*/  @P1 BRA `(.L_x_104) ;  /* 0x0000000000041947 */ /* 0x001fea0003800000 */
[----:B------:R-:W-:Y:S01]  /*4d90*/  BPT.TRAP 0x1 ;  /* 0x000000040000795c */ /* 0x000fe20000300000 */
.L_x_104:
[----:B------:R-:W-:Y:S05]  /*4da0*/  @P0 BRA `(.L_x_105) ;  /* 0x0000000000040947 */ /* 0x000fea0003800000 */
[----:B------:R-:W-:Y:S01]  /*4db0*/  BPT.TRAP 0x1 ;  /* 0x000000040000795c */ /* 0x000fe20000300000 */
.L_x_105:
[----:B------:R-:W-:Y:S01]  /*4dc0*/  IMAD R11, R4, 0x2000, R11 ;  /* 0x00002000040b7824 */ /* 0x000fe200078e020b */
[----:B------:R-:W-:Y:S01]  /*4dd0*/  R2UR UR9, R10 ;  /* 0x000000000a0972ca */ /* 0x000fe200000e0000 */
[----:B------:R-:W-:Y:S01]  /*4de0*/  VIADD R13, R13, 0xffffffff ;  /* 0xffffffff0d0d7836 */ /* 0x000fe20000000000 */
[----:B------:R-:W-:Y:S01]  /*4df0*/  UIADD3 UR4, UP0, UR20, 0xf0, URZ ;  /* 0x000000f014047890 */ /* 0x000fe2000ff1e03f */
[----:B------:R-:W-:Y:S01]  /*4e00*/  R2UR UR11, R19 ;  /* 0x00000000130b72ca */ /* 0x000fe200000e0000 */
[----:B------:R-:W-:Y:S01]  /*4e10*/  UIADD3 UR22, UP1, UR20, 0x1f0, URZ ;  /* 0x000001f014167890 */ /* 0x000fe2000ff3e03f */
[----:B------:R-:W-:Y:S01]  /*4e20*/  R2UR UR8, R11 ;  /* 0x000000000b0872ca */ /* 0x000fe200000e0000 */
[----:B------:R-:W-:Y:S01]  /*4e30*/  UIADD3.X UR5, URZ, UR21, URZ, UP0, !UPT ;  /* 0x000000153f057290 */ /* 0x000fe200087fe43f */
[----:B------:R-:W-:Y:S01]  /*4e40*/  R2UR UR10, R12 ;  /* 0x000000000c0a72ca */ /* 0x000fe200000e0000 */
[----:B------:R-:W-:Y:S01]  /*4e50*/  VIADD R4, R4, 0x1 ;  /* 0x0000000104047836 */ /* 0x000fe20000000000 */
[----:B------:R-:W-:Y:S01]  /*4e60*/  R2UR UR12, R2 ;  /* 0x00000000020c72ca */ /* 0x000fe200000e0000 */
[----:B------:R-:W-:Y:S01]  /*4e70*/  UIADD3.X UR23, URZ, UR21, URZ, UP1, !UPT ;  /* 0x000000153f177290 */ /* 0x000fe20008ffe43f */
[----:B------:R-:W-:Y:S01]  /*4e80*/  R2UR UR18, R22 ;  /* 0x00000000161272ca */ /* 0x000fe200000e0000 */
[----:B------:R-:W-:Y:S01]  /*4e90*/  UMOV UR6, 0x0 ;  /* 0x0000000000067882 */ /* 0x000fe20000000000 */
[----:B------:R-:W-:Y:S01]  /*4ea0*/  ISETP.GT.AND P3, PT, R13, 0x1, PT ;  /* 0x000000010d00780c */ /* 0x000fe20003f64270 */
[----:B------:R-:W-:Y:S01]  /*4eb0*/  UMOV UR7, 0x10000000 ;  /* 0x1000000000077882 */ /* 0x000fe20000000000 */
[----:B------:R-:W-:Y:S01]  /*4ec0*/  ISETP.NE.AND P1, PT, R4, 0x7, PT ;  /* 0x000000070400780c */ /* 0x000fe20003f25270 */
[----:B------:R-:W-:-:S02]  /*4ed0*/  VIADD R12, R12, 0x40 ;  /* 0x000000400c0c7836 */ /* 0x000fc40000000000 */
[----:B------:R-:W-:Y:S01]  /*4ee0*/  UIADD3 UR13, UR8, 0x180, URZ ;  /* 0x00000180080d7890 */ /* 0x000fe2000fffe03f */
[----:B------:R-:W-:Y:S01]  /*4ef0*/  SEL R10, RZ, 0x1, P1 ;  /* 0x00000001ff0a7807 */ /* 0x000fe20000800000 */
[----:B------:R-:W-:Y:S01]  /*4f00*/  UIADD3 UR14, UR8, 0xe180, URZ ;  /* 0x0000e180080e7890 */ /* 0x000fe2000fffe03f */
[----:B------:R-:W-:Y:S02]  /*4f10*/  SEL R4, R4, RZ, P1 ;  /* 0x000000ff04047207 */ /* 0x000fe40000800000 */
[----:B------:R-:W-:Y:S02]  /*4f20*/  LOP3.LUT R3, R3, R10, RZ, 0x3c, !PT ;  /* 0x0000000a03037212 */ /* 0x000fe400078e3cff */
[----:B------:R-:W-:Y:S02]  /*4f30*/  UMOV UR8, UR13 ;  /* 0x0000000d00087c82 */ /* 0x000fe40008000000 */
[----:B------:R0:W-:Y:S02]  /*4f40*/  UTMALDG.3D [UR8], [UR4], desc[UR6] ;  /* 0x00000608040075b4 */ /* 0x0001e40008011000 */
[----:B0-----:R-:W-:Y:S01]  /*4f50*/  UMOV UR8, UR14 ;  /* 0x0000000e00087c82 */ /* 0x001fe20008000000 */
[----:B------:R-:W-:-:S02]  /*4f60*/  UMOV UR11, UR18 ;  /* 0x00000012000b7c82 */ /* 0x000fc40008000000 */
[----:B------:R0:W-:Y:S02]  /*4f70*/  UTMALDG.3D [UR8], [UR22], desc[UR6] ;  /* 0x00000608160075b4 */ /* 0x0001e40008011000 */
[----:B0-----:R-:W-:Y:S05]  /*4f80*/  @P3 BRA `(.L_x_106) ;  /* 0xfffffffc00503947 */ /* 0x001fea000383ffff */
.L_x_102:
[----:B------:R-:W-:Y:S05]  /*4f90*/  BSYNC B1 ;  /* 0x0000000000017941 */ /* 0x000fea0003800000 */
.L_x_101:
[----:B------:R-:W2:Y:S01]  /*4fa0*/  LDL.64 R10, [R1] ;  /* 0x00000000010a7983 */ /* 0x000ea20000100a00 */
[----:B------:R-:W-:Y:S01]  /*4fb0*/  LOP3.LUT P4, RZ, R8, 0xff, RZ, 0xc0, !PT ;  /* 0x000000ff08ff7812 */ /* 0x000fe2000788c0ff */
[----:B------:R-:W-:Y:S01]  /*4fc0*/  VIADD R4, R7, UR40 ;  /* 0x0000002807047c36 */ /* 0x000fe20008000000 */
[----:B------:R-:W-:Y:S01]  /*4fd0*/  ULDC.64 UR4, c[0x0][0x650] ;  /* 0x0001940000047ab9 */ /* 0x000fe20000000a00 */
[----:B------:R-:W-:Y:S01]  /*4fe0*/  IMAD.U32 R7, RZ, RZ, UR40 ;  /* 0x00000028ff077e24 */ /* 0x000fe2000f8e00ff */
[----:B------:R-:W-:Y:S01]  /*4ff0*/  UISETP.GE.U32.AND UP0, UPT, UR40, 0x7, UPT ;  /* 0x000000072800788c */ /* 0x000fe2000bf06070 */
[C---:B------:R-:W-:Y:S01]  /*5000*/  IMAD.WIDE.U32 R2, R4.reuse, 0x24924925, RZ ;  /* 0x2492492504027825 */ /* 0x040fe200078e00ff */
[C---:B------:R-:W-:Y:S01]  /*5010*/  ISETP.GT.U32.AND P1, PT, R4.reuse, 0x6, PT ;  /* 0x000000060400780c */ /* 0x040fe20003f24070 */
[----:B------:R-:W-:Y:S02]  /*5020*/  BSSY B1, `(.L_x_107) ;  /* 0x000006f000017945 */ /* 0x000fe40003800000 */
[----:B------:R-:W-:Y:S01]  /*5030*/  IMAD.IADD R2, R4, 0x1, -R3 ;  /* 0x0000000104027824 */ /* 0x000fe200078e0a03 */
[----:B------:R-:W-:Y:S01]  /*5040*/  ISETP.LT.U32.AND P1, PT, R7, 0x7, P1 ;  /* 0x000000070700780c */ /* 0x000fe20000f21070 */
[----:B------:R-:W-:Y:S01]  /*5050*/  IMAD.MOV.U32 R19, RZ, RZ, -0x1 ;  /* 0xffffffffff137424 */ /* 0x000fe200078e00ff */
[----:B------:R-:W-:Y:S01]  /*5060*/  PLOP3.LUT P3, PT, PT, PT, UP0, 0x80, 0x0 ;  /* 0x000000000000781c */ /* 0x000fe20003f6f008 */
[----:B------:R-:W0:Y:S01]  /*5070*/  @P4 S2R R8, SR_CgaCtaId ;  /* 0x0000000000084919 */ /* 0x000e220000008800 */
[----:B------:R-:W-:Y:S01]  /*5080*/  @P4 MOV R5, 0x400 ;  /* 0x0000040000054802 */ /* 0x000fe20000000f00 */
[----:B------:R-:W-:Y:S01]  /*5090*/  IMAD.MOV.U32 R22, RZ, RZ, -0x1 ;  /* 0xffffffffff167424 */ /* 0x000fe200078e00ff */
[----:B------:R-:W-:-:S02]  /*50a0*/  LEA.HI R2, R2, R3, RZ, 0x1f ;  /* 0x0000000302027211 */ /* 0x000fc400078ff8ff */
[----:B------:R-:W-:Y:S02]  /*50b0*/  PRMT R3, RZ, 0x7610, R3 ;  /* 0x00007610ff037816 */ /* 0x000fe40000000003 */
[----:B------:R-:W-:Y:S01]  /*50c0*/  SHF.R.U32.HI R7, RZ, 0x2, R2 ;  /* 0x00000002ff077819 */ /* 0x000fe20000011602 */
[----:B------:R-:W-:Y:S01]  /*50d0*/  IMAD.MOV.U32 R2, RZ, RZ, -0x1 ;  /* 0xffffffffff027424 */ /* 0x000fe200078e00ff */
[----:B0-----:R-:W-:Y:S02]  /*50e0*/  @P4 LEA R8, R8, R5, 0x18 ;  /* 0x0000000508084211 */ /* 0x001fe400078ec0ff */
[----:B------:R-:W-:Y:S02]  /*50f0*/  SEL R5, RZ, 0x1, !P1 ;  /* 0x00000001ff057807 */ /* 0x000fe40004800000 */
[----:B------:R0:W-:Y:S02]  /*5100*/  @P4 SYNCS.ARRIVE.TRANS64.A1T0 RZ, [R8+URZ+0xa8], RZ ;  /* 0x0000a8ff08ff49a7 */ /* 0x0001e4000810003f */
[----:B------:R-:W-:-:S04]  /*5110*/  LOP3.LUT R0, R0, R5, RZ, 0x3c, !PT ;  /* 0x0000000500007212 */ /* 0x000fc800078e3cff */
[----:B------:R-:W-:Y:S01]  /*5120*/  @P3 LOP3.LUT R0, R0, 0x1, R7, 0x78, !PT ;  /* 0x0000000100003812 */ /* 0x000fe200078e7807 */
[----:B------:R-:W-:Y:S01]  /*5130*/  IMAD R7, R7, -0x7, R4 ;  /* 0xfffffff907077824 */ /* 0x000fe200078e0204 */
[----:B0-----:R-:W-:Y:S02]  /*5140*/  PRMT R8, RZ, 0x7610, R8 ;  /* 0x00007610ff087816 */ /* 0x001fe40000000008 */
[----:B--2---:R-:W-:-:S05]  /*5150*/  IADD3 R18, P1, R18, R10, RZ ;  /* 0x0000000a12127210 */ /* 0x004fca0007f3e0ff */
[----:B------:R-:W-:Y:S01]  /*5160*/  IMAD.X R17, R17, 0x1, R23, P1 ;  /* 0x0000000111117824 */ /* 0x000fe200008e0617 */
[----:B------:R-:W-:-:S04]  /*5170*/  ISETP.GE.U32.AND P1, PT, R18, UR4, PT ;  /* 0x0000000412007c0c */ /* 0x000fc8000bf26070 */
[----:B------:R-:W-:-:S13]  /*5180*/  ISETP.GE.U32.AND.EX P1, PT, R17, UR5, PT, P1 ;  /* 0x0000000511007c0c */ /* 0x000fda000bf26110 */
[----:B------:R-:W-:Y:S05]  /*5190*/  @P1 BRA `(.L_x_108) ;  /* 0x00000004005c1947 */ /* 0x000fea0003800000 */
[----:B------:R-:W0:Y:S01]  /*51a0*/  S2R R11, SR_CTAID.X ;  /* 0x00000000000b7919 */ /* 0x000e220000002500 */
[----:B------:R-:W-:Y:S01]  /*51b0*/  ULDC.64 UR4, c[0x0][0x628] ;  /* 0x00018a0000047ab9 */ /* 0x000fe20000000a00 */
[----:B------:R-:W1:Y:S01]  /*51c0*/  LDC R12, c[0x0][0x144] ;  /* 0x00005100ff0c7b82 */ /* 0x000e620000000800 */
[----:B------:R-:W-:Y:S01]  /*51d0*/  ISETP.NE.U32.AND P1, PT, RZ, UR4, PT ;  /* 0x00000004ff007c0c */ /* 0x000fe2000bf25070 */
[----:B------:R-:W2:Y:S01]  /*51e0*/  S2R R9, SR_CTAID.Y ;  /* 0x0000000000097919 */ /* 0x000ea20000002600 */
[----:B------:R-:W-:Y:S01]  /*51f0*/  ULDC UR6, c[0x0][0x150] ;  /* 0x0000540000067ab9 */ /* 0x000fe20000000800 */
[----:B------:R-:W-:Y:S01]  /*5200*/  ULDC UR7, c[0x0][0x630] ;  /* 0x00018c0000077ab9 */ /* 0x000fe20000000800 */
[----:B------:R-:W-:Y:S01]  /*5210*/  ISETP.NE.AND.EX P1, PT, RZ, UR5, PT, P1 ;  /* 0x00000005ff007c0c */ /* 0x000fe2000bf25310 */
[----:B------:R-:W-:Y:S01]  /*5220*/  IMAD.MOV.U32 R2, RZ, RZ, R18 ;  /* 0x000000ffff027224 */ /* 0x000fe200078e0012 */
[----:B0-----:R-:W-:-:S05]  /*5230*/  I2FP.F32.U32 R3, R11 ;  /* 0x0000000b00037245 */ /* 0x001fca0000201000 */
[----:B------:R-:W-:Y:S01]  /*5240*/  FMUL R14, R3, UR6 ;  /* 0x00000006030e7c20 */ /* 0x000fe20008400000 */
[----:B------:R-:W-:-:S05]  /*5250*/  IMAD.MOV.U32 R3, RZ, RZ, R17 ;  /* 0x000000ffff037224 */ /* 0x000fca00078e0011 */
[----:B--2---:R-:W-:Y:S05]  /*5260*/  @!P1 BRA `(.L_x_109) ;  /* 0x0000000000289947 */ /* 0x004fea0003800000 */
[----:B------:R-:W-:Y:S02]  /*5270*/  ULDC UR6, c[0x0][0x634] ;  /* 0x00018d0000067ab9 */ /* 0x000fe40000000800 */
[----:B------:R-:W-:-:S05]  /*5280*/  IADD3 R3, P1, R18, UR6, RZ ;  /* 0x0000000612037c10 */ /* 0x000fca000ff3e0ff */
[----:B------:R-:W-:-:S04]  /*5290*/  IMAD.X R13, RZ, RZ, R17, P1 ;  /* 0x000000ffff0d7224 */ /* 0x000fc800008e0611 */
[----:B------:R-:W-:-:S04]  /*52a0*/  IMAD.WIDE.U32 R4, R13, UR4, RZ ;  /* 0x000000040d047c25 */ /* 0x000fc8000f8e00ff */
[----:B------:R-:W-:-:S04]  /*52b0*/  IMAD.WIDE.U32 R4, P1, R3, UR5, R4 ;  /* 0x0000000503047c25 */ /* 0x000fc8000f820004 */
[----:B------:R-:W-:-:S04]  /*52c0*/  IMAD.WIDE.U32 R2, R3, UR4, RZ ;  /* 0x0000000403027c25 */ /* 0x000fc8000f8e00ff */
[----:B------:R-:W-:Y:S01]  /*52d0*/  IMAD.MOV.U32 R2, RZ, RZ, R5 ;  /* 0x000000ffff027224 */ /* 0x000fe200078e0005 */
[----:B------:R-:W-:Y:S01]  /*52e0*/  IADD3 RZ, P3, R3, R4, RZ ;  /* 0x0000000403ff7210 */ /* 0x000fe20007f7e0ff */
[----:B------:R-:W-:-:S04]  /*52f0*/  IMAD.X R3, RZ, RZ, RZ, P1 ;  /* 0x000000ffff037224 */ /* 0x000fc800008e06ff */
[----:B------:R-:W-:-:S08]  /*5300*/  IMAD.WIDE.U32.X R2, R13, UR5, R2, P3 ;  /* 0x000000050d027c25 */ /* 0x000fd000098e0402 */
.L_x_109:
[--C-:B------:R-:W-:Y:S01]  /*5310*/  SHF.R.U64 R10, R2, UR7, R3.reuse ;  /* 0x00000007020a7c19 */ /* 0x100fe20008001203 */
[----:B------:R-:W0:Y:S01]  /*5320*/  F2I.U32.TRUNC.NTZ R14, R14 ;  /* 0x0000000e000e7305 */ /* 0x000e22000020f000 */
[----:B------:R-:W-:Y:S01]  /*5330*/  SHF.R.U32.HI R2, RZ, UR7, R3 ;  /* 0x00000007ff027c19 */ /* 0x000fe20008011603 */
[----:B------:R-:W-:Y:S01]  /*5340*/  ULDC.64 UR4, c[0x0][0x620] ;  /* 0x0001880000047ab9 */ /* 0x000fe20000000a00 */
[----:B------:R-:W-:Y:S01]  /*5350*/  IADD3 R5, P1, RZ, -R10, RZ ;  /* 0x8000000aff057210 */ /* 0x000fe20007f3e0ff */
[----:B------:R-:W-:Y:S01]  /*5360*/  IMAD.MOV.U32 R3, RZ, RZ, R17 ;  /* 0x000000ffff037224 */ /* 0x000fe200078e0011 */
[----:B------:R-:W-:-:S03]  /*5370*/  ULDC.64 UR6, c[0x0][0x640] ;  /* 0x0001900000067ab9 */ /* 0x000fc60000000a00 */
[----:B------:R-:W-:Y:S01]  /*5380*/  IMAD.X R2, RZ, RZ, ~R2, P1 ;  /* 0x000000ffff027224 */ /* 0x000fe200008e0e02 */
[----:B------:R-:W-:-:S03]  /*5390*/  ISETP.NE.U32.AND P1, PT, RZ, UR6, PT ;  /* 0x00000006ff007c0c */ /* 0x000fc6000bf25070 */
[----:B------:R-:W-:Y:S01]  /*53a0*/  IMAD R4, R2, UR4, RZ ;  /* 0x0000000402047c24 */ /* 0x000fe2000f8e02ff */
[----:B------:R-:W-:Y:S01]  /*53b0*/  ISETP.NE.AND.EX P1, PT, RZ, UR7, PT, P1 ;  /* 0x00000007ff007c0c */ /* 0x000fe2000bf25310 */
[----:B------:R-:W-:-:S04]  /*53c0*/  IMAD.MOV.U32 R2, RZ, RZ, R18 ;  /* 0x000000ffff027224 */ /* 0x000fc800078e0012 */
[----:B------:R-:W-:Y:S01]  /*53d0*/  IMAD.WIDE.U32 R2, R5, UR4, R2 ;  /* 0x0000000405027c25 */ /* 0x000fe2000f8e0002 */
[----:B------:R-:W-:-:S03]  /*53e0*/  ULDC UR4, c[0x0][0x618] ;  /* 0x0001860000047ab9 */ /* 0x000fc60000000800 */
[----:B------:R-:W-:Y:S01]  /*53f0*/  IMAD R5, R5, UR5, R4 ;  /* 0x0000000505057c24 */ /* 0x000fe2000f8e0204 */
[----:B------:R-:W-:Y:S01]  /*5400*/  ULDC UR5, c[0x0][0x154] ;  /* 0x0000550000057ab9 */ /* 0x000fe20000000800 */
[----:B0-----:R-:W-:Y:S02]  /*5410*/  IMAD.MOV R4, RZ, RZ, -R14 ;  /* 0x000000ffff047224 */ /* 0x001fe400078e0a0e */
[----:B------:R-:W0:Y:S01]  /*5420*/  LDC R14, c[0x0][0x148] ;  /* 0x00005200ff0e7b82 */ /* 0x000e220000000800 */
[----:B------:R-:W-:Y:S02]  /*5430*/  IMAD.IADD R3, R3, 0x1, R5 ;  /* 0x0000000103037824 */ /* 0x000fe400078e0205 */
[----:B-1----:R-:W-:Y:S01]  /*5440*/  IMAD R11, R12, R4, R11 ;  /* 0x000000040c0b7224 */ /* 0x002fe200078e020b */
[----:B------:R-:W-:Y:S02]  /*5450*/  I2FP.F32.U32 R4, R9 ;  /* 0x0000000900047245 */ /* 0x000fe40000201000 */
[----:B------:R-:W-:-:S02]  /*5460*/  SHF.R.U64 R12, R2, UR4, R3 ;  /* 0x00000004020c7c19 */ /* 0x000fc40008001203 */
[----:B------:R-:W-:Y:S01]  /*5470*/  SHF.R.U32.HI R3, RZ, UR4, R3 ;  /* 0x00000004ff037c19 */ /* 0x000fe20008011603 */
[----:B------:R-:W-:Y:S01]  /*5480*/  FMUL R4, R4, UR5 ;  /* 0x0000000504047c20 */ /* 0x000fe20008400000 */
[----:B------:R-:W-:Y:S02]  /*5490*/  ULDC UR4, c[0x0][0x608] ;  /* 0x0001820000047ab9 */ /* 0x000fe40000000800 */
[--C-:B------:R-:W-:Y:S01]  /*54a0*/  SHF.R.U64 R15, R12, UR4, R3.reuse ;  /* 0x000000040c0f7c19 */ /* 0x100fe20008001203 */
[----:B------:R1:W2:Y:S01]  /*54b0*/  F2I.U32.TRUNC.NTZ R20, R4 ;  /* 0x0000000400147305 */ /* 0x0002a2000020f000 */
[----:B------:R-:W-:Y:S01]  /*54c0*/  SHF.R.U32.HI R2, RZ, UR4, R3 ;  /* 0x00000004ff027c19 */ /* 0x000fe20008011603 */
[----:B------:R-:W-:-:S03]  /*54d0*/  ULDC UR4, c[0x0][0x658] ;  /* 0x0001960000047ab9 */ /* 0x000fc60000000800 */
[--C-:B------:R-:W-:Y:S02]  /*54e0*/  SHF.R.U64 R13, R15, UR4, R2.reuse ;  /* 0x000000040f0d7c19 */ /* 0x100fe40008001202 */
[----:B------:R-:W-:-:S03]  /*54f0*/  SHF.R.U32.HI R19, RZ, UR4, R2 ;  /* 0x00000004ff137c19 */ /* 0x000fc60008011602 */
[----:B------:R-:W-:Y:S02]  /*5500*/  IMAD.MOV.U32 R2, RZ, RZ, R13 ;  /* 0x000000ffff027224 */ /* 0x000fe400078e000d */
[----:B------:R-:W-:Y:S01]  /*5510*/  IMAD.MOV.U32 R3, RZ, RZ, R19 ;  /* 0x000000ffff037224 */ /* 0x000fe200078e0013 */
[----:B-1----:R-:W-:Y:S06]  /*5520*/  @!P1 BRA `(.L_x_110) ;  /* 0x0000000000289947 */ /* 0x002fec0003800000 */
        /* <DEDUP_REMOVED lines=10> */
.L_x_110:
[----:B------:R-:W1:Y:S01]  /*55d0*/  LDC R4, c[0x0][0x65c] ;  /* 0x00019700ff047b82 */ /* 0x000e620000000800 */
[----:B------:R-:W-:Y:S01]  /*55e0*/  ULDC UR4, c[0x0][0x648] ;  /* 0x0001920000047ab9 */ /* 0x000fe20000000800 */
[----:B------:R-:W-:Y:S01]  /*55f0*/  LOP3.LUT R15, R15, UR16, RZ, 0xc0, !PT ;  /* 0x000000100f0f7c12 */ /* 0x000fe2000f8ec0ff */
[----:B--2---:R-:W-:Y:S01]  /*5600*/  IMAD.MOV R20, RZ, RZ, -R20 ;  /* 0x000000ffff147224 */ /* 0x004fe200078e0a14 */
[----:B------:R-:W-:Y:S01]  /*5610*/  SHF.R.U64 R2, R2, UR4, R3 ;  /* 0x0000000402027c19 */ /* 0x000fe20008001203 */
[----:B------:R-:W-:Y:S01]  /*5620*/  ULDC UR4, c[0x0][0x638] ;  /* 0x00018e0000047ab9 */ /* 0x000fe20000000800 */
[----:B------:R-:W-:Y:S01]  /*5630*/  LOP3.LUT R12, R12, UR15, RZ, 0xc0, !PT ;  /* 0x0000000f0c0c7c12 */ /* 0x000fe2000f8ec0ff */
[----:B------:R-:W-:Y:S01]  /*5640*/  ULDC UR5, c[0x0][0x610] ;  /* 0x0001840000057ab9 */ /* 0x000fe20000000800 */
[----:B------:R-:W-:Y:S01]  /*5650*/  IMAD.MOV.U32 R3, RZ, RZ, 0x1 ;  /* 0x00000001ff037424 */ /* 0x000fe200078e00ff */
[----:B-1----:R-:W-:Y:S01]  /*5660*/  ISETP.NE.AND P1, PT, R4, 0x1, PT ;  /* 0x000000010400780c */ /* 0x002fe20003f25270 */
[----:B------:R-:W-:-:S02]  /*5670*/  IMAD.MOV R4, RZ, RZ, -R2 ;  /* 0x000000ffff047224 */ /* 0x000fc400078e0a02 */
[----:B------:R-:W-:Y:S02]  /*5680*/  IMAD R2, R2, UR17, R15 ;  /* 0x0000001102027c24 */ /* 0x000fe4000f8e020f */
[----:B------:R-:W-:Y:S01]  /*5690*/  IMAD R13, R4, UR4, R13 ;  /* 0x00000004040d7c24 */ /* 0x000fe2000f8e020d */
[----:B------:R-:W-:-:S07]  /*56a0*/  ULDC UR4, c[0x0][0x600] ;  /* 0x0001800000047ab9 */ /* 0x000fce0000000800 */
[----:B0-----:R-:W-:-:S04]  /*56b0*/  @P1 IMAD R11, R14, R20, R9 ;  /* 0x000000140e0b1224 */ /* 0x001fc800078e0209 */
[----:B------:R-:W-:Y:S02]  /*56c0*/  IMAD R11, R2, UR5, R11 ;  /* 0x00000005020b7c24 */ /* 0x000fe4000f8e020b */
[----:B------:R-:W-:-:S05]  /*56d0*/  IMAD R2, R13, UR4, R12 ;  /* 0x000000040d027c24 */ /* 0x000fca000f8e020c */
[----:B------:R-:W-:Y:S02]  /*56e0*/  SEL R22, R2, R11, !P1 ;  /* 0x0000000b02167207 */ /* 0x000fe40004800000 */
[----:B------:R-:W-:Y:S01]  /*56f0*/  SEL R19, R11, R2, !P1 ;  /* 0x000000020b137207 */ /* 0x000fe20004800000 */
[----:B------:R-:W-:-:S07]  /*5700*/  IMAD.MOV.U32 R2, RZ, RZ, R10 ;  /* 0x000000ffff027224 */ /* 0x000fce00078e000a */
.L_x_108:
[----:B------:R-:W-:Y:S05]  /*5710*/  BSYNC B1 ;  /* 0x0000000000017941 */ /* 0x000fea0003800000 */
.L_x_107:
[----:B------:R-:W-:-:S13]  /*5720*/  LOP3.LUT P1, RZ, R3, 0xff, RZ, 0xc0, !PT ;  /* 0x000000ff03ff7812 */ /* 0x000fda000782c0ff */
[----:B------:R-:W-:Y:S05]  /*5730*/  @P1 BRA `(.L_x_111) ;  /* 0xfffffff400301947 */ /* 0x000fea000383ffff */
[----:B------:R-:W-:Y:S05]  /*5740*/  BSYNC B0 ;  /* 0x0000000000007941 */ /* 0x000fea0003800000 */
.L_x_99:
[----:B------:R-:W-:-:S03]  /*5750*/  UMOV UR4, 0xffffffff ;  /* 0xffffffff00047882 */ /* 0x000fc60000000000 */
[----:B------:R-:W-:Y:S05]  /*5760*/  BRA.DIV UR4, `(.L_x_112) ;  /* 0x0000000604ac7947 */ /* 0x000fea000b800000 */
[----:B------:R-:W-:-:S13]  /*5770*/  ELECT P6, URZ, PT ;  /* 0x00000000003f782f */ /* 0x000fda00038c0000 */
.L_x_131:
[----:B------:R-:W-:Y:S04]  /*5780*/  BSSY B0, `(.L_x_113) ;  /* 0x0000046000007945 */ /* 0x000fe80003800000 */
[----:B------:R-:W-:Y:S05]  /*5790*/  @!P6 BRA `(.L_x_114) ;  /* 0x000000040010e947 */ /* 0x000fea0003800000 */
[----:B------:R-:W-:-:S04]  /*57a0*/  LOP3.LUT R16, R16, 0x2, RZ, 0xfc, !PT ;  /* 0x0000000210107812 */ /* 0x000fc800078efcff */
[----:B------:R-:W-:-:S13]  /*57b0*/  ISETP.NE.AND P0, PT, R16, 0x3, PT ;  /* 0x000000031000780c */ /* 0x000fda0003f05270 */
[----:B------:R-:W-:Y:S05]  /*57c0*/  @!P0 BRA `(.L_x_115) ;  /* 0x0000000000048947 */ /* 0x000fea0003800000 */
[----:B------:R-:W-:Y:S01]  /*57d0*/  BPT.TRAP 0x1 ;  /* 0x000000040000795c */ /* 0x000fe20000300000 */
.L_x_115:
[----:B------:R-:W0:Y:S01]  /*57e0*/  S2R R3, SR_CgaCtaId ;  /* 0x0000000000037919 */ /* 0x000e220000008800 */
[----:B------:R-:W-:Y:S02]  /*57f0*/  MOV R2, 0x400 ;  /* 0x0000040000027802 */ /* 0x000fe40000000f00 */
[----:B------:R-:W-:Y:S02]  /*5800*/  SHF.L.U32 R4, R0, 0x1f, RZ ;  /* 0x0000001f00047819 */ /* 0x000fe400000006ff */
[----:B0-----:R-:W-:-:S05]  /*5810*/  LEA R2, R3, R2, 0x18 ;  /* 0x0000000203027211 */ /* 0x001fca00078ec0ff */
[----:B------:R-:W-:-:S04]  /*5820*/  VIADD R2, R2, 0x38 ;  /* 0x0000003802027836 */ /* 0x000fc80000000000 */
[C---:B------:R-:W-:Y:S02]  /*5830*/  IMAD R9, R7.reuse, 0x8, R2 ;  /* 0x0000000807097824 */ /* 0x040fe400078e0202 */
[----:B------:R-:W-:Y:S02]  /*5840*/  VIADD R7, R7, 0x1 ;  /* 0x0000000107077836 */ /* 0x000fe40000000000 */
[----:B------:R-:W0:Y:S03]  /*5850*/  SYNCS.PHASECHK.TRANS64.TRYWAIT P0, [R9+URZ], R4 ;  /* 0x00000004090075a7 */ /* 0x000e26000800017f */
[----:B------:R-:W-:-:S04]  /*5860*/  ISETP.NE.AND P1, PT, R7, 0x7, PT ;  /* 0x000000070700780c */ /* 0x000fc80003f25270 */
[----:B------:R-:W-:Y:S02]  /*5870*/  SEL R3, RZ, 0x1, P1 ;  /* 0x00000001ff037807 */ /* 0x000fe40000800000 */
[----:B------:R-:W-:Y:S02]  /*5880*/  SEL R7, R7, RZ, P1 ;  /* 0x000000ff07077207 */ /* 0x000fe40000800000 */
[----:B------:R-:W-:-:S03]  /*5890*/  LOP3.LUT R6, R0, R3, RZ, 0x3c, !PT ;  /* 0x0000000300067212 */ /* 0x000fc600078e3cff */
[----:B------:R-:W-:Y:S01]  /*58a0*/  IMAD R8, R7, 0x8, R2 ;  /* 0x0000000807087824 */ /* 0x000fe200078e0202 */
[----:B------:R-:W-:Y:S01]  /*58b0*/  SHF.L.U32 R5, R6, 0x1f, RZ ;  /* 0x0000001f06057819 */ /* 0x000fe200000006ff */
[----:B0-----:R-:W-:Y:S06]  /*58c0*/  @!P0 BRA `(.L_x_116) ;  /* 0x0000000400748947 */ /* 0x001fec0003800000 */
.L_x_132:
[----:B------:R-:W1:Y:S01]  /*58d0*/  SYNCS.PHASECHK.TRANS64.TRYWAIT P0, [R8+URZ], R5 ;  /* 0x00000005080075a7 */ /* 0x000e62000800017f */
[----:B------:R-:W-:-:S05]  /*58e0*/  VIADD R0, R7, 0x1 ;  /* 0x0000000107007836 */ /* 0x000fca0000000000 */
[----:B------:R-:W-:-:S04]  /*58f0*/  ISETP.NE.AND P1, PT, R0, 0x7, PT ;  /* 0x000000070000780c */ /* 0x000fc80003f25270 */
[----:B------:R-:W-:Y:S02]  /*5900*/  SEL R3, RZ, 0x1, P1 ;  /* 0x00000001ff037807 */ /* 0x000fe40000800000 */
[----:B------:R-:W-:Y:S02]  /*5910*/  SEL R7, R0, RZ, P1 ;  /* 0x000000ff00077207 */ /* 0x000fe40000800000 */
[----:B------:R-:W-:-:S03]  /*5920*/  LOP3.LUT R6, R6, R3, RZ, 0x3c, !PT ;  /* 0x0000000306067212 */ /* 0x000fc600078e3cff */
[----:B0-----:R-:W-:Y:S01]  /*5930*/  IMAD R9, R7, 0x8, R2 ;  /* 0x0000000807097824 */ /* 0x001fe200078e0202 */
[----:B------:R-:W-:Y:S01]  /*5940*/  SHF.L.U32 R4, R6, 0x1f, RZ ;  /* 0x0000001f06047819 */ /* 0x000fe200000006ff */
[----:B-1----:R-:W-:Y:S06]  /*5950*/  @!P0 BRA `(.L_x_117) ;  /* 0x0000000400648947 */ /* 0x002fec0003800000 */
.L_x_133:
        /* <DEDUP_REMOVED lines=9> */
.L_x_134:
        /* <DEDUP_REMOVED lines=9> */
.L_x_135:
[----:B------:R-:W1:Y:S01]  /*5a80*/  SYNCS.PHASECHK.TRANS64.TRYWAIT P0, [R9+URZ], R4 ;  /* 0x00000004090075a7 */ /* 0x000e62000800017f */
[----:B------:R-:W-:-:S05]  /*5a90*/  VIADD R0, R7, 0x1 ;  /* 0x0000000107007836 */ /* 0x000fca0000000000 */
[----:B------:R-:W-:-:S04]  /*5aa0*/  ISETP.NE.AND P1, PT, R0, 0x7, PT ;  /* 0x000000070000780c */ /* 0x000fc80003f25270 */
[----:B------:R-:W-:Y:S02]  /*5ab0*/  SEL R3, RZ, 0x1, P1 ;  /* 0x00000001ff037807 */ /* 0x000fe40000800000 */
[----:B------:R-:W-:Y:S02]  /*5ac0*/  SEL R7, R0, RZ, P1 ;  /* 0x000000ff00077207 */ /* 0x000fe40000800000 */
[----:B------:R-:W-:-:S03]  /*5ad0*/  LOP3.LUT R11, R6, R3, RZ, 0x3c, !PT ;  /* 0x00000003060b7212 */ /* 0x000fc600078e3cff */
[----:B------:R-:W-:Y:S01]  /*5ae0*/  IMAD R6, R7, 0x8, R2 ;  /* 0x0000000807067824 */ /* 0x000fe200078e0202 */
[----:B0-----:R-:W-:Y:S01]  /*5af0*/  SHF.L.U32 R5, R11, 0x1f, RZ ;  /* 0x0000001f0b057819 */ /* 0x001fe200000006ff */
[----:B-1----:R-:W-:Y:S06]  /*5b00*/  @!P0 BRA `(.L_x_120) ;  /* 0x0000000400348947 */ /* 0x002fec0003800000 */
.L_x_136:
[----:B------:R-:W1:Y:S01]  /*5b10*/  SYNCS.PHASECHK.TRANS64.TRYWAIT P0, [R6+URZ], R5 ;  /* 0x00000005060075a7 */ /* 0x000e62000800017f */
[----:B------:R-:W-:-:S05]  /*5b20*/  VIADD R0, R7, 0x1 ;  /* 0x0000000107007836 */ /* 0x000fca0000000000 */
[----:B------:R-:W-:-:S04]  /*5b30*/  ISETP.NE.AND P1, PT, R0, 0x7, PT ;  /* 0x000000070000780c */ /* 0x000fc80003f25270 */
[----:B0-----:R-:W-:Y:S02]  /*5b40*/  SEL R4, RZ, 0x1, P1 ;  /* 0x00000001ff047807 */ /* 0x001fe40000800000 */
[----:B------:R-:W-:Y:S02]  /*5b50*/  SEL R3, R0, RZ, P1 ;  /* 0x000000ff00037207 */ /* 0x000fe40000800000 */
[----:B------:R-:W-:Y:S01]  /*5b60*/  LOP3.LUT R0, R11, R4, RZ, 0x3c, !PT ;  /* 0x000000040b007212 */ /* 0x000fe200078e3cff */
[----:B-1----:R-:W-:Y:S06]  /*5b70*/  @!P0 BRA `(.L_x_121) ;  /* 0x00000004002c8947 */ /* 0x002fec0003800000 */
.L_x_137:
[----:B------:R-:W-:Y:S01]  /*5b80*/  IMAD R3, R3, 0x8, R2 ;  /* 0x0000000803037824 */ /* 0x000fe200078e0202 */
[----:B------:R-:W-:-:S07]  /*5b90*/  SHF.L.U32 R0, R0, 0x1f, RZ ;  /* 0x0000001f00007819 */ /* 0x000fce00000006ff */
.L_x_122:
[----:B-1----:R1:W2:Y:S02]  /*5ba0*/  SYNCS.PHASECHK.TRANS64.TRYWAIT P0, [R3+URZ], R0 ;  /* 0x00000000030075a7 */ /* 0x0022a4000800017f */
[----:B--2---:R-:W-:Y:S05]  /*5bb0*/  @!P0 NANOSLEEP.SYNCS 0x989680 ;  /* 0x009896800000895d */ /* 0x004fea0003900000 */
[----:B------:R-:W2:Y:S02]  /*5bc0*/  @!P0 SYNCS.PHASECHK.TRANS64 P0, [R3+URZ], R0 ;  /* 0x00000000030085a7 */ /* 0x000ea4000800007f */
[----:B--2---:R-:W-:Y:S05]  /*5bd0*/  @!P0 BRA `(.L_x_122) ;  /* 0xfffffffc00f08947 */ /* 0x004fea000383ffff */
.L_x_114:
[----:B------:R-:W-:Y:S05]  /*5be0*/  BSYNC B0 ;  /* 0x0000000000007941 */ /* 0x000fea0003800000 */
.L_x_113:
[----:B------:R-:W-:Y:S05]  /*5bf0*/  EXIT ;  /* 0x000000000000794d */ /* 0x000fea0003800000 */
.L_x_15:
[----:B-1----:R1:W2:Y:S02]  /*5c00*/  SYNCS.PHASECHK.TRANS64.TRYWAIT P0, [R63+URZ], R0 ;  /* 0x000000003f0075a7 */ /* 0x0022a4000800017f */
[----:B--2---:R-:W-:Y:S05]  /*5c10*/  @!P0 NANOSLEEP.SYNCS 0x989680 ;  /* 0x009896800000895d */ /* 0x004fea0003900000 */
[----:B------:R-:W2:Y:S02]  /*5c20*/  @!P0 SYNCS.PHASECHK.TRANS64 P0, [R63+URZ], R0 ;  /* 0x000000003f0085a7 */ /* 0x000ea4000800007f */
[----:B--2---:R-:W-:Y:S05]  /*5c30*/  @!P0 BRA `(.L_x_15) ;  /* 0xfffffffc00f08947 */ /* 0x004fea000383ffff */
[----:B------:R-:W-:Y:S05]  /*5c40*/  BRA `(.L_x_123) ;  /* 0xffffffb8004c7947 */ /* 0x000fea000383ffff */
.L_x_20:
[----:B--2---:R2:W3:Y:S02]  /*5c50*/  SYNCS.PHASECHK.TRANS64.TRYWAIT P1, [R3+URZ], R0 ;  /* 0x00000000030075a7 */ /* 0x0044e4000802017f */
[----:B---3--:R-:W-:Y:S05]  /*5c60*/  @!P1 NANOSLEEP.SYNCS 0x989680 ;  /* 0x009896800000995d */ /* 0x008fea0003900000 */
[----:B------:R-:W3:Y:S02]  /*5c70*/  @!P1 SYNCS.PHASECHK.TRANS64 P1, [R3+URZ], R0 ;  /* 0x00000000030095a7 */ /* 0x000ee4000802007f */
[----:B---3--:R-:W-:Y:S05]  /*5c80*/  @!P1 BRA `(.L_x_20) ;  /* 0xfffffffc00f09947 */ /* 0x008fea000383ffff */
[----:B------:R-:W-:Y:S05]  /*5c90*/  BRA `(.L_x_19) ;  /* 0xffffffb800b07947 */ /* 0x000fea000383ffff */
.L_x_25:
[----:B--2---:R-:W-:-:S04]  /*5ca0*/  IMAD.U32 R4, RZ, RZ, UR4 ;  /* 0x00000004ff047e24 */ /* 0x004fc8000f8e00ff */
[----:B------:R2:W3:Y:S03]  /*5cb0*/  SYNCS.PHASECHK.TRANS64.TRYWAIT P1, [R4+URZ], R3 ;  /* 0x00000003040075a7 */ /* 0x0004e6000802017f */
[----:B---3--:R-:W-:Y:S05]  /*5cc0*/  @!P1 NANOSLEEP.SYNCS 0x989680 ;  /* 0x009896800000995d */ /* 0x008fea0003900000 */
[----:B------:R-:W3:Y:S02]  /*5cd0*/  @!P1 SYNCS.PHASECHK.TRANS64 P1, [R4+URZ], R3 ;  /* 0x00000003040095a7 */ /* 0x000ee4000802007f */
[----:B---3--:R-:W-:Y:S05]  /*5ce0*/  @!P1 BRA `(.L_x_25) ;  /* 0xfffffffc00ec9947 */ /* 0x008fea000383ffff */
[----:B------:R-:W-:Y:S05]  /*5cf0*/  BRA `(.L_x_24) ;  /* 0xffffffbc00687947 */ /* 0x000fea000383ffff */
.L_x_31:
[----:B---3--:R3:W4:Y:S02]  /*5d00*/  SYNCS.PHASECHK.TRANS64.TRYWAIT P0, [R63+URZ+0x10], R0 ;  /* 0x000010003f0075a7 */ /* 0x008724000800017f */
[----:B----4-:R-:W-:Y:S05]  /*5d10*/  @!P0 NANOSLEEP.SYNCS 0x989680 ;  /* 0x009896800000895d */ /* 0x010fea0003900000 */
[----:B------:R-:W4:Y:S02]  /*5d20*/  @!P0 SYNCS.PHASECHK.TRANS64 P0, [R63+URZ+0x10], R0 ;  /* 0x000010003f0085a7 */ /* 0x000f24000800007f */
[----:B----4-:R-:W-:Y:S05]  /*5d30*/  @!P0 BRA `(.L_x_31) ;  /* 0xfffffffc00f08947 */ /* 0x010fea000383ffff */
[----:B------:R-:W-:Y:S05]  /*5d40*/  BRA `(.L_x_124) ;  /* 0xffffffc000b07947 */ /* 0x000fea000383ffff */
.L_x_100:
[----:B------:R-:W-:Y:S01]  /*5d50*/  BSSY B1, `(.L_x_125) ;  /* 0x0000006000017945 */ /* 0x000fe20003800000 */
[----:B------:R-:W-:-:S07]  /*5d60*/  IMAD.MOV.U32 R15, RZ, RZ, -0x1 ;  /* 0xffffffffff0f7424 */ /* 0x000fce00078e00ff */
[----:B-----5:R-:W-:Y:S05]  /*5d70*/  WARPSYNC.COLLECTIVE R15, `(.L_x_126) ;  /* 0x000000000f0c7348 */ /* 0x020fea0003c00000 */
[----:B------:R-:W-:Y:S02]  /*5d80*/  ELECT P6, UR62, PT ;  /* 0x00000000003e782f */ /* 0x000fe400038c0000 */
[----:B------:R-:W-:Y:S01]  /*5d90*/  MOV R14, UR62 ;  /* 0x0000003e000e7c02 */ /* 0x000fe20008000f00 */
[----:B-----5:R-:W-:Y:S10]  /*5da0*/  ENDCOLLECTIVE ;  /* 0x000000000000791b */ /* 0x020ff40003800000 */
.L_x_126:
[----:B------:R-:W-:Y:S05]  /*5db0*/  BSYNC B1 ;  /* 0x0000000000017941 */ /* 0x000fea0003800000 */
.L_x_125:
[----:B------:R-:W-:Y:S05]  /*5dc0*/  BRA `(.L_x_127) ;  /* 0xffffffec00987947 */ /* 0x000fea000383ffff */
.L_x_103:
[----:B0-----:R0:W1:Y:S02]  /*5dd0*/  SYNCS.PHASECHK.TRANS64.TRYWAIT P1, [R10+URZ+0x38], R5 ;  /* 0x000038050a0075a7 */ /* 0x001064000802017f */
[----:B-1----:R-:W-:Y:S05]  /*5de0*/  @!P1 NANOSLEEP.SYNCS 0x989680 ;  /* 0x009896800000995d */ /* 0x002fea0003900000 */
[----:B------:R-:W1:Y:S02]  /*5df0*/  @!P1 SYNCS.PHASECHK.TRANS64 P1, [R10+URZ+0x38], R5 ;  /* 0x000038050a0095a7 */ /* 0x000e64000802007f */
[----:B-1----:R-:W-:Y:S05]  /*5e00*/  @!P1 BRA `(.L_x_103) ;  /* 0xfffffffc00f09947 */ /* 0x002fea000383ffff */
[----:B------:R-:W-:Y:S05]  /*5e10*/  BRA `(.L_x_128) ;  /* 0xffffffec00cc7947 */ /* 0x000fea000383ffff */
.L_x_112:
[----:B------:R-:W-:Y:S01]  /*5e20*/  BSSY B0, `(.L_x_129) ;  /* 0x0000006000007945 */ /* 0x000fe20003800000 */
[----:B------:R-:W-:-:S07]  /*5e30*/  IMAD.MOV.U32 R15, RZ, RZ, -0x1 ;  /* 0xffffffffff0f7424 */ /* 0x000fce00078e00ff */
[----:B-----5:R-:W-:Y:S05]  /*5e40*/  WARPSYNC.COLLECTIVE R15, `(.L_x_130) ;  /* 0x000000000f0c7348 */ /* 0x020fea0003c00000 */
[----:B------:R-:W-:Y:S02]  /*5e50*/  ELECT P6, UR62, PT ;  /* 0x00000000003e782f */ /* 0x000fe400038c0000 */
[----:B------:R-:W-:Y:S01]  /*5e60*/  MOV R14, UR62 ;  /* 0x0000003e000e7c02 */ /* 0x000fe20008000f00 */
[----:B-----5:R-:W-:Y:S10]  /*5e70*/  ENDCOLLECTIVE ;  /* 0x000000000000791b */ /* 0x020ff40003800000 */
.L_x_130:
[----:B------:R-:W-:Y:S05]  /*5e80*/  BSYNC B0 ;  /* 0x0000000000007941 */ /* 0x000fea0003800000 */
.L_x_129:
[----:B------:R-:W-:Y:S05]  /*5e90*/  BRA `(.L_x_131) ;  /* 0xfffffff800387947 */ /* 0x000fea000383ffff */
.L_x_116:
[----:B0-----:R0:W1:Y:S02]  /*5ea0*/  SYNCS.PHASECHK.TRANS64.TRYWAIT P0, [R9+URZ], R4 ;  /* 0x00000004090075a7 */ /* 0x001064000800017f */
[----:B-1----:R-:W-:Y:S05]  /*5eb0*/  @!P0 NANOSLEEP.SYNCS 0x989680 ;  /* 0x009896800000895d */ /* 0x002fea0003900000 */
[----:B------:R-:W1:Y:S02]  /*5ec0*/  @!P0 SYNCS.PHASECHK.TRANS64 P0, [R9+URZ], R4 ;  /* 0x00000004090085a7 */ /* 0x000e64000800007f */
[----:B-1----:R-:W-:Y:S05]  /*5ed0*/  @!P0 BRA `(.L_x_116) ;  /* 0xfffffffc00f08947 */ /* 0x002fea000383ffff */
[----:B------:R-:W-:Y:S05]  /*5ee0*/  BRA `(.L_x_132) ;  /* 0xfffffff800787947 */ /* 0x000fea000383ffff */
.L_x_117:
[----:B0-----:R0:W1:Y:S02]  /*5ef0*/  SYNCS.PHASECHK.TRANS64.TRYWAIT P0, [R8+URZ], R5 ;  /* 0x00000005080075a7 */ /* 0x001064000800017f */
[----:B-1----:R-:W-:Y:S05]  /*5f00*/  @!P0 NANOSLEEP.SYNCS 0x989680 ;  /* 0x009896800000895d */ /* 0x002fea0003900000 */
[----:B------:R-:W1:Y:S02]  /*5f10*/  @!P0 SYNCS.PHASECHK.TRANS64 P0, [R8+URZ], R5 ;  /* 0x00000005080085a7 */ /* 0x000e64000800007f */
[----:B-1----:R-:W-:Y:S05]  /*5f20*/  @!P0 BRA `(.L_x_117) ;  /* 0xfffffffc00f08947 */ /* 0x002fea000383ffff */
[----:B------:R-:W-:Y:S05]  /*5f30*/  BRA `(.L_x_133) ;  /* 0xfffffff800887947 */ /* 0x000fea000383ffff */
.L_x_118:
[----:B0-----:R0:W1:Y:S02]  /*5f40*/  SYNCS.PHASECHK.TRANS64.TRYWAIT P0, [R9+URZ], R4 ;  /* 0x00000004090075a7 */ /* 0x001064000800017f */
[----:B-1----:R-:W-:Y:S05]  /*5f50*/  @!P0 NANOSLEEP.SYNCS 0x989680 ;  /* 0x009896800000895d */ /* 0x002fea0003900000 */
[----:B------:R-:W1:Y:S02]  /*5f60*/  @!P0 SYNCS.PHASECHK.TRANS64 P0, [R9+URZ], R4 ;  /* 0x00000004090085a7 */ /* 0x000e64000800007f */
[----:B-1----:R-:W-:Y:S05]  /*5f70*/  @!P0 BRA `(.L_x_118) ;  /* 0xfffffffc00f08947 */ /* 0x002fea000383ffff */
[----:B------:R-:W-:Y:S05]  /*5f80*/  BRA `(.L_x_134) ;  /* 0xfffffff800987947 */ /* 0x000fea000383ffff */
.L_x_119:
[----:B0-----:R0:W1:Y:S02]  /*5f90*/  SYNCS.PHASECHK.TRANS64.TRYWAIT P0, [R8+URZ], R5 ;  /* 0x00000005080075a7 */ /* 0x001064000800017f */
[----:B-1----:R-:W-:Y:S05]  /*5fa0*/  @!P0 NANOSLEEP.SYNCS 0x989680 ;  /* 0x009896800000895d */ /* 0x002fea0003900000 */
[----:B------:R-:W1:Y:S02]  /*5fb0*/  @!P0 SYNCS.PHASECHK.TRANS64 P0, [R8+URZ], R5 ;  /* 0x00000005080085a7 */ /* 0x000e64000800007f */
[----:B-1----:R-:W-:Y:S05]  /*5fc0*/  @!P0 BRA `(.L_x_119) ;  /* 0xfffffffc00f08947 */ /* 0x002fea000383ffff */
[----:B------:R-:W-:Y:S05]  /*5fd0*/  BRA `(.L_x_135) ;  /* 0xfffffff800a87947 */ /* 0x000fea000383ffff */
.L_x_120:
[----:B0-----:R0:W1:Y:S02]  /*5fe0*/  SYNCS.PHASECHK.TRANS64.TRYWAIT P0, [R9+URZ], R4 ;  /* 0x00000004090075a7 */ /* 0x001064000800017f */
[----:B-1----:R-:W-:Y:S05]  /*5ff0*/  @!P0 NANOSLEEP.SYNCS 0x989680 ;  /* 0x009896800000895d */ /* 0x002fea0003900000 */
[----:B------:R-:W1:Y:S02]  /*6000*/  @!P0 SYNCS.PHASECHK.TRANS64 P0, [R9+URZ], R4 ;  /* 0x00000004090085a7 */ /* 0x000e64000800007f */
[----:B-1----:R-:W-:Y:S05]  /*6010*/  @!P0 BRA `(.L_x_120) ;  /* 0xfffffffc00f08947 */ /* 0x002fea000383ffff */
[----:B------:R-:W-:Y:S05]  /*6020*/  BRA `(.L_x_136) ;  /* 0xfffffff800b87947 */ /* 0x000fea000383ffff */
.L_x_121:
[----:B0-----:R0:W1:Y:S02]  /*6030*/  SYNCS.PHASECHK.TRANS64.TRYWAIT P0, [R6+URZ], R5 ;  /* 0x00000005060075a7 */ /* 0x001064000800017f */
[----:B-1----:R-:W-:Y:S05]  /*6040*/  @!P0 NANOSLEEP.SYNCS 0x989680 ;  /* 0x009896800000895d */ /* 0x002fea0003900000 */
[----:B------:R-:W1:Y:S02]  /*6050*/  @!P0 SYNCS.PHASECHK.TRANS64 P0, [R6+URZ], R5 ;  /* 0x00000005060085a7 */ /* 0x000e64000800007f */
[----:B-1----:R-:W-:Y:S05]  /*6060*/  @!P0 BRA `(.L_x_121) ;  /* 0xfffffffc00f08947 */ /* 0x002fea000383ffff */
[----:B------:R-:W-:Y:S05]  /*6070*/  BRA `(.L_x_137) ;  /* 0xfffffff800c07947 */ /* 0x000fea000383ffff */
.L_x_138:
[----:B------:R-:W-:-:S00]  /*6080*/  BRA `(.L_x_138) ;  /* 0xfffffffc00fc7947 */ /* 0x000fc0000383ffff */
[----:B------:R-:W-:-:S00]  /*6090*/  NOP ;  /* 0x0000000000007918 */ /* 0x000fc00000000000 */
        /* <DEDUP_REMOVED lines=14> */
.L_x_139:


//--------------------- .nv.global.init           --------------------------
	.section	.nv.global.init,"aw",@progbits
.nv.global.init:
	.type		$str$22,@object
	.size		$str$22,($str$23 - $str$22)
$str$22:
        /*0000*/ 	.byte	0x6b, 0x5f, 0x74, 0x69, 0x6c, 0x65, 0x5f, 0x63, 0x6f, 0x75, 0x6e, 0x74, 0x20, 0x3e, 0x3d, 0x20
        /*0010*/ 	.byte	0x31, 0x00
	.type		$str$23,@object
	.size		$str$23,(__unnamed_1 - $str$23)
$str$23:
        /*0012*/ 	.byte	0x2f, 0x74, 0x6d, 0x70, 0x2f, 0x63, 0x75, 0x74, 0x6c, 0x61, 0x73, 0x73, 0x5f, 0x73, 0x77, 0x65
        /*0022*/ 	.byte	0x65, 0x70, 0x5f, 0x73, 0x72, 0x63, 0x2f, 0x69, 0x6e, 0x63, 0x6c, 0x75, 0x64, 0x65, 0x2f, 0x63
        /*0032*/ 	.byte	0x75, 0x74, 0x6c, 0x61, 0x73, 0x73, 0x2f, 0x67, 0x65, 0x6d, 0x6d, 0x2f, 0x63, 0x6f, 0x6c, 0x6c
        /*0042*/ 	.byte	0x65, 0x63, 0x74, 0x69, 0x76, 0x65, 0x2f, 0x73, 0x6d, 0x39, 0x30, 0x5f, 0x6d, 0x6d, 0x61, 0x5f
        /*0052*/ 	.byte	0x74, 0x6d, 0x61, 0x5f, 0x67, 0x6d, 0x6d, 0x61, 0x5f, 0x73, 0x73, 0x5f, 0x77, 0x61, 0x72, 0x70
        /*0062*/ 	.byte	0x73, 0x70, 0x65, 0x63, 0x69, 0x61, 0x6c, 0x69, 0x7a, 0x65, 0x64, 0x2e, 0x68, 0x70, 0x70, 0x00
	.type		__unnamed_1,@object
	.size		__unnamed_1,(.L_0 - __unnamed_1)
__unnamed_1:
        /*0072*/ 	.byte	0x76, 0x6f, 0x69, 0x64, 0x20, 0x63, 0x75, 0x74, 0x6c, 0x61, 0x73, 0x73, 0x3a, 0x3a, 0x67, 0x65
        /* <DEDUP_REMOVED lines=179> */
        /*0bb2*/ 	.byte	0x74, 0x65, 0x3a, 0x3a, 0x69, 0x64, 0x65, 0x6e, 0x74, 0x69, 0x74, 0x79, 0x5d, 0x00
.L_0:


//--------------------- .nv.shared._ZN7cutlass13device_kernelINS_4gemm6kernel13GemmUniversalIN4cute5tupleIJiiiiEEENS1_10collective13CollectiveMmaINS1_34MainloopSm90TmaGmmaWarpSpecializedILi7ENS5_IJNS4_1CILi1EEESB_SB_EEENS1_32KernelTmaWarpSpecializedPingpongEEENS5_IJNSA_ILi64EEESF_SF_EEENS_10bfloat16_tENS5_IJlSB_lEEESH_SI_NS4_8TiledMMAINS4_8MMA_AtomIJNS4_4SM904GMMA27MMA_64x64x16_F32BF16BF16_SSILNSM_5MajorE0ELSO_0ELNSM_7ScaleInE1ELSP_1EEEEEENS4_6LayoutISC_NS5_IJNSA_ILi0EEEST_ST_EEEEENS5_IJNS4_10UnderscoreESW_SW_EEEEENS4_13SM90_TMA_LOADENS4_14ComposedLayoutINS4_7SwizzleILi3ELi4ELi3EEENS4_18smem_ptr_flag_bitsILi16EEENSS_INS5_IJNSA_ILi8EEESF_EEENS5_IJSF_SB_EEEEEEEvNS4_8identityESZ_S19_vS1A_EENS_8epilogue10collective6detail29Sm90TmaWarpSpecializedAdapterINS1D_15DefaultEpilogueISH_SI_SI_NS1C_6thread17LinearCombinationISH_Li1EffLNS1H_9ScaleType4KindE0ELNS_15FloatRoundStyleE2ESH_EENS1_15EpilogueDefaultEEEEEvvEEEEvNT_6ParamsE --------------------------
	.section	.nv.shared._ZN7cutlass13device_kernelINS_4gemm6kernel13GemmUniversalIN4cute5tupleIJiiiiEEENS1_10collective13CollectiveMmaINS1_34MainloopSm90TmaGmmaWarpSpecializedILi7ENS5_IJNS4_1CILi1EEESB_SB_EEENS1_32KernelTmaWarpSpecializedPingpongEEENS5_IJNSA_ILi64EEESF_SF_EEENS_10bfloat16_tENS5_IJlSB_lEEESH_SI_NS4_8TiledMMAINS4_8MMA_AtomIJNS4_4SM904GMMA27MMA_64x64x16_F32BF16BF16_SSILNSM_5MajorE0ELSO_0ELNSM_7ScaleInE1ELSP_1EEEEEENS4_6LayoutISC_NS5_IJNSA_ILi0EEEST_ST_EEEEENS5_IJNS4_10UnderscoreESW_SW_EEEEENS4_13SM90_TMA_LOADENS4_14ComposedLayoutINS4_7SwizzleILi3ELi4ELi3EEENS4_18smem_ptr_flag_bitsILi16EEENSS_INS5_IJNSA_ILi8EEESF_EEENS5_IJSF_SB_EEEEEEEvNS4_8identityESZ_S19_vS1A_EENS_8epilogue10collective6detail29Sm90TmaWarpSpecializedAdapterINS1D_15DefaultEpilogueISH_SI_SI_NS1C_6thread17LinearCombinationISH_Li1EffLNS1H_9ScaleType4KindE0ELNS_15FloatRoundStyleE2ESH_EENS1_15EpilogueDefaultEEEEEvvEEEEvNT_6ParamsE,"aw",@nobits
	.sectionflags	@""
	.align	16
	.zero		1024


//--------------------- .nv.shared.reserved.0     --------------------------
	.section	.nv.shared.reserved.0,"aw",@nobits
	.weak		__nv_reservedSMEM_offset_0_alias
	.size		__nv_reservedSMEM_offset_0_alias, 0, 0
	.other		__nv_reservedSMEM_offset_0_alias,@"STO_CUDA_RESERVED_SHARED STV_DEFAULT"
__nv_reservedSMEM_offset_0_alias:
	.zero		0


//--------------------- .nv.global                --------------------------
	.section	.nv.global,"aw",@nobits
.nv.global:
	.type		_ZN40_INTERNAL_5a8060c9_4_k_cu_f7823f50_234904cute1_E,@object
	.size		_ZN40_INTERNAL_5a8060c9_4_k_cu_f7823f50_234904cute1_E,(_ZN40_INTERNAL_5a8060c9_4_k_cu_f7823f50_234904cuda3std3__45__cpo6cbeginE - _ZN40_INTERNAL_5a8060c9_4_k_cu_f7823f50_234904cute1_E)
_ZN40_INTERNAL_5a8060c9_4_k_cu_f7823f50_234904cute1_E:
	.zero		1
	.type		_ZN40_INTERNAL_5a8060c9_4_k_cu_f7823f50_234904cuda3std3__45__cpo6cbeginE,@object
	.size		_ZN40_INTERNAL_5a8060c9_4_k_cu_f7823f50_234904cuda3std3__45__cpo6cbeginE,(_ZN40_INTERNAL_5a8060c9_4_k_cu_f7823f50_234904cuda3std3__48in_placeE - _ZN40_INTERNAL_5a8060c9_4_k_cu_f7823f50_234904cuda3std3__45__cpo6cbeginE)
_ZN40_INTERNAL_5a8060c9_4_k_cu_f7823f50_234904cuda3std3__45__cpo6cbeginE:
	.zero		1
	.type		_ZN40_INTERNAL_5a8060c9_4_k_cu_f7823f50_234904cuda3std3__48in_placeE,@object
	.size		_ZN40_INTERNAL_5a8060c9_4_k_cu_f7823f50_234904cuda3std3__48in_placeE,(_ZN40_INTERNAL_5a8060c9_4_k_cu_f7823f50_234904cuda3std6ranges3__45__cpo9iter_moveE - _ZN40_INTERNAL_5a8060c9_4_k_cu_f7823f50_234904cuda3std3__48in_placeE)
_ZN40_INTERNAL_5a8060c9_4_k_cu_f7823f50_234904cuda3std3__48in_placeE:
	.zero		1
	.type		_ZN40_INTERNAL_5a8060c9_4_k_cu_f7823f50_234904cuda3std6ranges3__45__cpo9iter_moveE,@object
	.size		_ZN40_INTERNAL_5a8060c9_4_k_cu_f7823f50_234904cuda3std6ranges3__45__cpo9iter_moveE,(_ZN40_INTERNAL_5a8060c9_4_k_cu_f7823f50_234904cuda3std3__45__cpo5beginE - _ZN40_INTERNAL_5a8060c9_4_k_cu_f7823f50_234904cuda3std6ranges3__45__cpo9iter_moveE)
_ZN40_INTERNAL_5a8060c9_4_k_cu_f7823f50_234904cuda3std6ranges3__45__cpo9iter_moveE:
	.zero		1
	.type		_ZN40_INTERNAL_5a8060c9_4_k_cu_f7823f50_234904cuda3std3__45__cpo5beginE,@object
	.size		_ZN40_INTERNAL_5a8060c9_4_k_cu_f7823f50_234904cuda3std3__45__cpo5beginE,(_ZN40_INTERNAL_5a8060c9_4_k_cu_f7823f50_234904cuda3std3__442_GLOBAL__N__5a8060c9_4_k_cu_f7823f50_234906ignoreE - _ZN40_INTERNAL_5a8060c9_4_k_cu_f7823f50_234904cuda3std3__45__cpo5beginE)
_ZN40_INTERNAL_5a8060c9_4_k_cu_f7823f50_234904cuda3std3__45__cpo5beginE:
	.zero		1
	.type		_ZN40_INTERNAL_5a8060c9_4_k_cu_f7823f50_234904cuda3std3__442_GLOBAL__N__5a8060c9_4_k_cu_f7823f50_234906ignoreE,@object
	.size		_ZN40_INTERNAL_5a8060c9_4_k_cu_f7823f50_234904cuda3std3__442_GLOBAL__N__5a8060c9_4_k_cu_f7823f50_234906ignoreE,(_ZN40_INTERNAL_5a8060c9_4_k_cu_f7823f50_234904cute7productE - _ZN40_INTERNAL_5a8060c9_4_k_cu_f7823f50_234904cuda3std3__442_GLOBAL__N__5a8060c9_4_k_cu_f7823f50_234906ignoreE)
_ZN40_INTERNAL_5a8060c9_4_k_cu_f7823f50_234904cuda3std3__442_GLOBAL__N__5a8060c9_4_k_cu_f7823f50_234906ignoreE:
	.zero		1
	.type		_ZN40_INTERNAL_5a8060c9_4_k_cu_f7823f50_234904cute7productE,@object
	.size		_ZN40_INTERNAL_5a8060c9_4_k_cu_f7823f50_234904cute7productE,(_ZN40_INTERNAL_5a8060c9_4_k_cu_f7823f50_234904cuda3std3__45__cpo3endE - _ZN40_INTERNAL_5a8060c9_4_k_cu_f7823f50_234904cute7productE)
_ZN40_INTERNAL_5a8060c9_4_k_cu_f7823f50_234904cute7productE:
	.zero		1
	.type		_ZN40_INTERNAL_5a8060c9_4_k_cu_f7823f50_234904cuda3std3__45__cpo3endE,@object
	.size		_ZN40_INTERNAL_5a8060c9_4_k_cu_f7823f50_234904cuda3std3__45__cpo3endE,(_ZN40_INTERNAL_5a8060c9_4_k_cu_f7823f50_234904cuda3std3__419piecewise_constructE - _ZN40_INTERNAL_5a8060c9_4_k_cu_f7823f50_234904cuda3std3__45__cpo3endE)
_ZN40_INTERNAL_5a8060c9_4_k_cu_f7823f50_234904cuda3std3__45__cpo3endE:
	.zero		1
	.type		_ZN40_INTERNAL_5a8060c9_4_k_cu_f7823f50_234904cuda3std3__419piecewise_constructE,@object
	.size		_ZN40_INTERNAL_5a8060c9_4_k_cu_f7823f50_234904cuda3std3__419piecewise_constructE,(_ZN40_INTERNAL_5a8060c9_4_k_cu_f7823f50_234904cuda3std3__45__cpo4cendE - _ZN40_INTERNAL_5a8060c9_4_k_cu_f7823f50_234904cuda3std3__419piecewise_constructE)
_ZN40_INTERNAL_5a8060c9_4_k_cu_f7823f50_234904cuda3std3__419piecewise_constructE:
	.zero		1
	.type		_ZN40_INTERNAL_5a8060c9_4_k_cu_f7823f50_234904cuda3std3__45__cpo4cendE,@object
	.size		_ZN40_INTERNAL_5a8060c9_4_k_cu_f7823f50_234904cuda3std3__45__cpo4cendE,(_ZN40_INTERNAL_5a8060c9_4_k_cu_f7823f50_234904cuda3std6ranges3__45__cpo4swapE - _ZN40_INTERNAL_5a8060c9_4_k_cu_f7823f50_234904cuda3std3__45__cpo4cendE)
_ZN40_INTERNAL_5a8060c9_4_k_cu_f7823f50_234904cuda3std3__45__cpo4cendE:
	.zero		1
	.type		_ZN40_INTERNAL_5a8060c9_4_k_cu_f7823f50_234904cuda3std6ranges3__45__cpo4swapE,@object
	.size		_ZN40_INTERNAL_5a8060c9_4_k_cu_f7823f50_234904cuda3std6ranges3__45__cpo4swapE,(.L_8 - _ZN40_INTERNAL_5a8060c9_4_k_cu_f7823f50_234904cuda3std6ranges3__45__cpo4swapE)
_ZN40_INTERNAL_5a8060c9_4_k_cu_f7823f50_234904cuda3std6ranges3__45__cpo4swapE:
	.zero		1
.L_8:


//--------------------- .nv.constant0._ZN7cutlass13device_kernelINS_4gemm6kernel13GemmUniversalIN4cute5tupleIJiiiiEEENS1_10collective13CollectiveMmaINS1_34MainloopSm90TmaGmmaWarpSpecializedILi7ENS5_IJNS4_1CILi1EEESB_SB_EEENS1_32KernelTmaWarpSpecializedPingpongEEENS5_IJNSA_ILi64EEESF_SF_EEENS_10bfloat16_tENS5_IJlSB_lEEESH_SI_NS4_8TiledMMAINS4_8MMA_AtomIJNS4_4SM904GMMA27MMA_64x64x16_F32BF16BF16_SSILNSM_5MajorE0ELSO_0ELNSM_7ScaleInE1ELSP_1EEEEEENS4_6LayoutISC_NS5_IJNSA_ILi0EEEST_ST_EEEEENS5_IJNS4_10UnderscoreESW_SW_EEEEENS4_13SM90_TMA_LOADENS4_14ComposedLayoutINS4_7SwizzleILi3ELi4ELi3EEENS4_18smem_ptr_flag_bitsILi16EEENSS_INS5_IJNSA_ILi8EEESF_EEENS5_IJSF_SB_EEEEEEEvNS4_8identityESZ_S19_vS1A_EENS_8epilogue10collective6detail29Sm90TmaWarpSpecializedAdapterINS1D_15DefaultEpilogueISH_SI_SI_NS1C_6thread17LinearCombinationISH_Li1EffLNS1H_9ScaleType4KindE0ELNS_15FloatRoundStyleE2ESH_EENS1_15EpilogueDefaultEEEEEvvEEEEvNT_6ParamsE --------------------------
	.section	.nv.constant0._ZN7cutlass13device_kernelINS_4gemm6kernel13GemmUniversalIN4cute5tupleIJiiiiEEENS1_10collective13CollectiveMmaINS1_34MainloopSm90TmaGmmaWarpSpecializedILi7ENS5_IJNS4_1CILi1EEESB_SB_EEENS1_32KernelTmaWarpSpecializedPingpongEEENS5_IJNSA_ILi64EEESF_SF_EEENS_10bfloat16_tENS5_IJlSB_lEEESH_SI_NS4_8TiledMMAINS4_8MMA_AtomIJNS4_4SM904GMMA27MMA_64x64x16_F32BF16BF16_SSILNSM_5MajorE0ELSO_0ELNSM_7ScaleInE1ELSP_1EEEEEENS4_6LayoutISC_NS5_IJNSA_ILi0EEEST_ST_EEEEENS5_IJNS4_10UnderscoreESW_SW_EEEEENS4_13SM90_TMA_LOADENS4_14ComposedLayoutINS4_7SwizzleILi3ELi4ELi3EEENS4_18smem_ptr_flag_bitsILi16EEENSS_INS5_IJNSA_ILi8EEESF_EEENS5_IJSF_SB_EEEEEEEvNS4_8identityESZ_S19_vS1A_EENS_8epilogue10collective6detail29Sm90TmaWarpSpecializedAdapterINS1D_15DefaultEpilogueISH_SI_SI_NS1C_6thread17LinearCombinationISH_Li1EffLNS1H_9ScaleType4KindE0ELNS_15FloatRoundStyleE2ESH_EENS1_15EpilogueDefaultEEEEEvvEEEEvNT_6ParamsE,"a",@progbits
	.sectionflags	@""
	.align	4
.nv.constant0._ZN7cutlass13device_kernelINS_4gemm6kernel13GemmUniversalIN4cute5tupleIJiiiiEEENS1_10collective13CollectiveMmaINS1_34MainloopSm90TmaGmmaWarpSpecializedILi7ENS5_IJNS4_1CILi1EEESB_SB_EEENS1_32KernelTmaWarpSpecializedPingpongEEENS5_IJNSA_ILi64EEESF_SF_EEENS_10bfloat16_tENS5_IJlSB_lEEESH_SI_NS4_8TiledMMAINS4_8MMA_AtomIJNS4_4SM904GMMA27MMA_64x64x16_F32BF16BF16_SSILNSM_5MajorE0ELSO_0ELNSM_7ScaleInE1ELSP_1EEEEEENS4_6LayoutISC_NS5_IJNSA_ILi0EEEST_ST_EEEEENS5_IJNS4_10UnderscoreESW_SW_EEEEENS4_13SM90_TMA_LOADENS4_14ComposedLayoutINS4_7SwizzleILi3ELi4ELi3EEENS4_18smem_ptr_flag_bitsILi16EEENSS_INS5_IJNSA_ILi8EEESF_EEENS5_IJSF_SB_EEEEEEEvNS4_8identityESZ_S19_vS1A_EENS_8epilogue10collective6detail29Sm90TmaWarpSpecializedAdapterINS1D_15DefaultEpilogueISH_SI_SI_NS1C_6thread17LinearCombinationISH_Li1EffLNS1H_9ScaleType4KindE0ELNS_15FloatRoundStyleE2ESH_EENS1_15EpilogueDefaultEEEEEvvEEEEvNT_6ParamsE:
	.zero		1664


//--------------------- SYMBOLS --------------------------

	.type		.nv.reservedSmem.offset0,@object
	.size		.nv.reservedSmem.offset0,0x4
	.type		__assertfail,@function
